//
// Generated by NVIDIA NVVM Compiler
//
// Compiler Build ID: CL-36424714
// Cuda compilation tools, release 13.0, V13.0.88
// Based on NVVM 20.0.0
//

.version 9.0
.target sm_100
.address_size 64

	// .globl	_Z10stencil_1dPiS_
// _ZZ20stencil_1d_sharedMemPiS_E4temp has been demoted

.visible .entry _Z10stencil_1dPiS_(
	.param .u64 .ptr .align 1 _Z10stencil_1dPiS__param_0,
	.param .u64 .ptr .align 1 _Z10stencil_1dPiS__param_1
)
{
	.reg .pred 	%p<2>;
	.reg .b32 	%r<22>;
	.reg .b64 	%rd<10>;

	ld.param.u64 	%rd4, [_Z10stencil_1dPiS__param_0];
	ld.param.u64 	%rd3, [_Z10stencil_1dPiS__param_1];
	cvta.to.global.u64 	%rd5, %rd4;
	mov.u32 	%r10, %tid.x;
	mov.u32 	%r11, %ctaid.x;
	mov.u32 	%r12, %ntid.x;
	mad.lo.s32 	%r1, %r11, %r12, %r10;
	add.s64 	%rd1, %rd5, 8;
	mov.b32 	%r20, 0;
	mov.u32 	%r19, %r1;
	mov.u32 	%r21, %r20;
$L__BB0_1:
	mul.wide.s32 	%rd6, %r19, 4;
	add.s64 	%rd2, %rd1, %rd6;
	ld.global.u32 	%r13, [%rd2+-8];
	add.s32 	%r5, %r13, %r21;
	setp.eq.s32 	%p1, %r20, 256;
	@%p1 bra 	$L__BB0_3;
	ld.global.u32 	%r14, [%rd2+-4];
	add.s32 	%r15, %r14, %r5;
	ld.global.u32 	%r16, [%rd2];
	add.s32 	%r17, %r16, %r15;
	ld.global.u32 	%r18, [%rd2+4];
	add.s32 	%r21, %r18, %r17;
	add.s32 	%r20, %r20, 4;
	add.s32 	%r19, %r19, 4;
	bra.uni 	$L__BB0_1;
$L__BB0_3:
	cvta.to.global.u64 	%rd7, %rd3;
	mul.wide.s32 	%rd8, %r1, 4;
	add.s64 	%rd9, %rd7, %rd8;
	st.global.u32 	[%rd9], %r5;
	ret;

}
	// .globl	_Z20stencil_1d_sharedMemPiS_
.visible .entry _Z20stencil_1d_sharedMemPiS_(
	.param .u64 .ptr .align 1 _Z20stencil_1d_sharedMemPiS__param_0,
	.param .u64 .ptr .align 1 _Z20stencil_1d_sharedMemPiS__param_1
)
{
	.reg .pred 	%p<3>;
	.reg .b32 	%r<33>;
	.reg .b64 	%rd<9>;
	// demoted variable
	.shared .align 4 .b8 _ZZ20stencil_1d_sharedMemPiS_E4temp[5120];
	ld.param.u64 	%rd3, [_Z20stencil_1d_sharedMemPiS__param_0];
	ld.param.u64 	%rd2, [_Z20stencil_1d_sharedMemPiS__param_1];
	cvta.to.global.u64 	%rd4, %rd3;
	mov.u32 	%r1, %tid.x;
	mov.u32 	%r12, %ctaid.x;
	mov.u32 	%r13, %ntid.x;
	mad.lo.s32 	%r2, %r12, %r13, %r1;
	mul.wide.s32 	%rd5, %r2, 4;
	add.s64 	%rd1, %rd4, %rd5;
	ld.global.u32 	%r14, [%rd1];
	shl.b32 	%r15, %r1, 2;
	mov.u32 	%r16, _ZZ20stencil_1d_sharedMemPiS_E4temp;
	add.s32 	%r3, %r16, %r15;
	st.shared.u32 	[%r3+512], %r14;
	setp.gt.u32 	%p1, %r1, 127;
	@%p1 bra 	$L__BB1_2;
	ld.global.u32 	%r17, [%rd1+-512];
	st.shared.u32 	[%r3], %r17;
	ld.global.u32 	%r18, [%rd1+4096];
	st.shared.u32 	[%r3+4608], %r18;
$L__BB1_2:
	bar.sync 	0;
	add.s32 	%r23, %r15, %r16;
	add.s32 	%r30, %r23, 8;
	mov.b32 	%r32, 0;
	mov.b32 	%r31, 8;
$L__BB1_3:
	ld.shared.u32 	%r24, [%r30+-8];
	add.s32 	%r8, %r24, %r32;
	setp.eq.s32 	%p2, %r31, 1032;
	@%p2 bra 	$L__BB1_5;
	ld.shared.u32 	%r25, [%r30+-4];
	add.s32 	%r26, %r25, %r8;
	ld.shared.u32 	%r27, [%r30];
	add.s32 	%r28, %r27, %r26;
	ld.shared.u32 	%r29, [%r30+4];
	add.s32 	%r32, %r29, %r28;
	add.s32 	%r31, %r31, 16;
	add.s32 	%r30, %r30, 16;
	bra.uni 	$L__BB1_3;
$L__BB1_5:
	cvta.to.global.u64 	%rd6, %rd2;
	add.s64 	%rd8, %rd6, %rd5;
	st.global.u32 	[%rd8], %r8;
	ret;

}


// ===== COMPILED SASS (sm_100) =====

	.target	sm_100

	.elftype	@"ET_EXEC"


//--------------------- .note.nv.tkinfo           --------------------------
	.section	.note.nv.tkinfo,"",@"SHT_NOTE"
	.sectionflags	@"SHF_NOTE_NV_TKINFO"
	.tkinfo
        /*0018*/ 	.word	0x00000002
        /*0030*/ 	.string	""
        /*0030*/ 	.string	"ptxas"
        /*0030*/ 	.string	"Cuda compilation tools, release 13.0, V13.0.88"
        /*0030*/ 	.string	"Build cuda_13.0.r13.0/compiler.36424714_0"
        /*0030*/ 	.string	"-arch sm_100 -m 64 "



//--------------------- .note.nv.cuinfo           --------------------------
	.section	.note.nv.cuinfo,"",@"SHT_NOTE"
	.sectionflags	@"SHF_NOTE_NV_CUINFO"
        /*0018*/ 	.short	0x0002
        /*001a*/ 	.short	0x0064
        /*001c*/ 	.short	0x0082
	.zero		2


//--------------------- .nv.info                  --------------------------
	.section	.nv.info,"",@"SHT_CUDA_INFO"
	.align	4


	//----- nvinfo : EIATTR_REGCOUNT
	.align		4
        /*0000*/ 	.byte	0x04, 0x2f
        /*0002*/ 	.short	(.L_1 - .L_0)
	.align		4
.L_0:
        /*0004*/ 	.word	index@(_Z10stencil_1dPiS_)
        /*0008*/ 	.word	0x00000020


	//----- nvinfo : EIATTR_FRAME_SIZE
	.align		4
.L_1:
        /*000c*/ 	.byte	0x04, 0x11
        /*000e*/ 	.short	(.L_3 - .L_2)
	.align		4
.L_2:
        /*0010*/ 	.word	index@(_Z10stencil_1dPiS_)
        /*0014*/ 	.word	0x00000000


	//----- nvinfo : EIATTR_REGCOUNT
	.align		4
.L_3:
        /*0018*/ 	.byte	0x04, 0x2f
        /*001a*/ 	.short	(.L_5 - .L_4)
	.align		4
.L_4:
        /*001c*/ 	.word	index@(_Z20stencil_1d_sharedMemPiS_)
        /*0020*/ 	.word	0x0000001c


	//----- nvinfo : EIATTR_FRAME_SIZE
	.align		4
.L_5:
        /*0024*/ 	.byte	0x04, 0x11
        /*0026*/ 	.short	(.L_7 - .L_6)
	.align		4
.L_6:
        /*0028*/ 	.word	index@(_Z20stencil_1d_sharedMemPiS_)
        /*002c*/ 	.word	0x00000000


	//----- nvinfo : EIATTR_MIN_STACK_SIZE
	.align		4
.L_7:
        /*0030*/ 	.byte	0x04, 0x12
        /*0032*/ 	.short	(.L_9 - .L_8)
	.align		4
.L_8:
        /*0034*/ 	.word	index@(_Z20stencil_1d_sharedMemPiS_)
        /*0038*/ 	.word	0x00000000


	//----- nvinfo : EIATTR_MIN_STACK_SIZE
	.align		4
.L_9:
        /*003c*/ 	.byte	0x04, 0x12
        /*003e*/ 	.short	(.L_11 - .L_10)
	.align		4
.L_10:
        /*0040*/ 	.word	index@(_Z10stencil_1dPiS_)
        /*0044*/ 	.word	0x00000000
.L_11:


//--------------------- .nv.compat                --------------------------
	.section	.nv.compat,"",@"SHT_CUDA_COMPAT_INFO"
	.align	4
        /*0000*/ 	.byte	0x02, 0x09, 0x00, 0x00, 0x02, 0x02, 0x01, 0x00, 0x02, 0x05, 0x05, 0x00, 0x03, 0x07, 0x01, 0x01
        /*0010*/ 	.byte	0x02, 0x03, 0x00, 0x00, 0x02, 0x06, 0x01, 0x00, 0x04, 0x0b, 0x08, 0x00, 0x09, 0x00, 0x00, 0x00
        /*0020*/ 	.byte	0x00, 0x00, 0x00, 0x00


//--------------------- .nv.info._Z20stencil_1d_sharedMemPiS_ --------------------------
	.section	.nv.info._Z20stencil_1d_sharedMemPiS_,"",@"SHT_CUDA_INFO"
	.sectionflags	@""
	.align	4


	//----- nvinfo : EIATTR_CUDA_API_VERSION
	.align		4
        /*0000*/ 	.byte	0x04, 0x37
        /*0002*/ 	.short	(.L_13 - .L_12)
.L_12:
        /*0004*/ 	.word	0x00000082


	//----- nvinfo : EIATTR_KPARAM_INFO
	.align		4
.L_13:
        /*0008*/ 	.byte	0x04, 0x17
        /*000a*/ 	.short	(.L_15 - .L_14)
.L_14:
        /*000c*/ 	.word	0x00000000
        /*0010*/ 	.short	0x0001
        /*0012*/ 	.short	0x0008
        /*0014*/ 	.byte	0x00, 0xf5, 0x21, 0x00


	//----- nvinfo : EIATTR_KPARAM_INFO
	.align		4
.L_15:
        /*0018*/ 	.byte	0x04, 0x17
        /*001a*/ 	.short	(.L_17 - .L_16)
.L_16:
        /*001c*/ 	.word	0x00000000
        /*0020*/ 	.short	0x0000
        /*0022*/ 	.short	0x0000
        /*0024*/ 	.byte	0x00, 0xf5, 0x21, 0x00


	//----- nvinfo : EIATTR_SPARSE_MMA_MASK
	.align		4
.L_17:
        /*0028*/ 	.byte	0x03, 0x50
        /*002a*/ 	.short	0x0000


	//----- nvinfo : EIATTR_MAXREG_COUNT
	.align		4
        /*002c*/ 	.byte	0x03, 0x1b
        /*002e*/ 	.short	0x00ff


	//----- nvinfo : EIATTR_NUM_BARRIERS
	.align		4
        /*0030*/ 	.byte	0x02, 0x4c
        /*0032*/ 	.byte	0x01
	.zero		1


	//----- nvinfo : EIATTR_MERCURY_ISA_VERSION
	.align		4
        /*0034*/ 	.byte	0x03, 0x5f
        /*0036*/ 	.short	0x0101


	//----- nvinfo : EIATTR_VRC_CTA_INIT_COUNT
	.align		4
        /*0038*/ 	.byte	0x02, 0x4a
	.zero		1
	.zero		1


	//----- nvinfo : EIATTR_EXIT_INSTR_OFFSETS
	.align		4
        /*003c*/ 	.byte	0x04, 0x1c
        /*003e*/ 	.short	(.L_19 - .L_18)


	//   ....[0]....
.L_18:
        /*0040*/ 	.word	0x00001980


	//----- nvinfo : EIATTR_CBANK_PARAM_SIZE
	.align		4
.L_19:
        /*0044*/ 	.byte	0x03, 0x19
        /*0046*/ 	.short	0x0010


	//----- nvinfo : EIATTR_PARAM_CBANK
	.align		4
        /*0048*/ 	.byte	0x04, 0x0a
        /*004a*/ 	.short	(.L_21 - .L_20)
	.align		4
.L_20:
        /*004c*/ 	.word	index@(.nv.constant0._Z20stencil_1d_sharedMemPiS_)
        /*0050*/ 	.short	0x0380
        /*0052*/ 	.short	0x0010


	//----- nvinfo : EIATTR_SW_WAR
	.align		4
.L_21:
        /*0054*/ 	.byte	0x04, 0x36
        /*0056*/ 	.short	(.L_23 - .L_22)
.L_22:
        /*0058*/ 	.word	0x00000008
.L_23:


//--------------------- .nv.info._Z10stencil_1dPiS_ --------------------------
	.section	.nv.info._Z10stencil_1dPiS_,"",@"SHT_CUDA_INFO"
	.sectionflags	@""
	.align	4


	//----- nvinfo : EIATTR_CUDA_API_VERSION
	.align		4
        /*0000*/ 	.byte	0x04, 0x37
        /*0002*/ 	.short	(.L_25 - .L_24)
.L_24:
        /*0004*/ 	.word	0x00000082


	//----- nvinfo : EIATTR_KPARAM_INFO
	.align		4
.L_25:
        /*0008*/ 	.byte	0x04, 0x17
        /*000a*/ 	.short	(.L_27 - .L_26)
.L_26:
        /*000c*/ 	.word	0x00000000
        /*0010*/ 	.short	0x0001
        /*0012*/ 	.short	0x0008
        /*0014*/ 	.byte	0x00, 0xf5, 0x21, 0x00


	//----- nvinfo : EIATTR_KPARAM_INFO
	.align		4
.L_27:
        /*0018*/ 	.byte	0x04, 0x17
        /*001a*/ 	.short	(.L_29 - .L_28)
.L_28:
        /*001c*/ 	.word	0x00000000
        /*0020*/ 	.short	0x0000
        /*0022*/ 	.short	0x0000
        /*0024*/ 	.byte	0x00, 0xf5, 0x21, 0x00


	//----- nvinfo : EIATTR_SPARSE_MMA_MASK
	.align		4
.L_29:
        /*0028*/ 	.byte	0x03, 0x50
        /*002a*/ 	.short	0x0000


	//----- nvinfo : EIATTR_MAXREG_COUNT
	.align		4
        /*002c*/ 	.byte	0x03, 0x1b
        /*002e*/ 	.short	0x00ff


	//----- nvinfo : EIATTR_MERCURY_ISA_VERSION
	.align		4
        /*0030*/ 	.byte	0x03, 0x5f
        /*0032*/ 	.short	0x0101


	//----- nvinfo : EIATTR_VRC_CTA_INIT_COUNT
	.align		4
        /*0034*/ 	.byte	0x02, 0x4a
	.zero		1
	.zero		1


	//----- nvinfo : EIATTR_EXIT_INSTR_OFFSETS
	.align		4
        /*0038*/ 	.byte	0x04, 0x1c
        /*003a*/ 	.short	(.L_31 - .L_30)


	//   ....[0]....
.L_30:
        /*003c*/ 	.word	0x00002100


	//----- nvinfo : EIATTR_CBANK_PARAM_SIZE
	.align		4
.L_31:
        /*0040*/ 	.byte	0x03, 0x19
        /*0042*/ 	.short	0x0010


	//----- nvinfo : EIATTR_PARAM_CBANK
	.align		4
        /*0044*/ 	.byte	0x04, 0x0a
        /*0046*/ 	.short	(.L_33 - .L_32)
	.align		4
.L_32:
        /*0048*/ 	.word	index@(.nv.constant0._Z10stencil_1dPiS_)
        /*004c*/ 	.short	0x0380
        /*004e*/ 	.short	0x0010


	//----- nvinfo : EIATTR_SW_WAR
	.align		4
.L_33:
        /*0050*/ 	.byte	0x04, 0x36
        /*0052*/ 	.short	(.L_35 - .L_34)
.L_34:
        /*0054*/ 	.word	0x00000008
.L_35:


//--------------------- .nv.callgraph             --------------------------
	.section	.nv.callgraph,"",@"SHT_CUDA_CALLGRAPH"
	.align	4
	.sectionentsize	8
	.align		4
        /*0000*/ 	.word	0x00000000
	.align		4
        /*0004*/ 	.word	0xffffffff
	.align		4
        /*0008*/ 	.word	0x00000000
	.align		4
        /*000c*/ 	.word	0xfffffffe
	.align		4
        /*0010*/ 	.word	0x00000000
	.align		4
        /*0014*/ 	.word	0xfffffffd
	.align		4
        /*0018*/ 	.word	0x00000000
	.align		4
        /*001c*/ 	.word	0xfffffffc


//--------------------- .text._Z20stencil_1d_sharedMemPiS_ --------------------------
	.section	.text._Z20stencil_1d_sharedMemPiS_,"ax",@progbits
	.align	128
        .global         _Z20stencil_1d_sharedMemPiS_
        .type           _Z20stencil_1d_sharedMemPiS_,@function
        .size           _Z20stencil_1d_sharedMemPiS_,(.L_x_2 - _Z20stencil_1d_sharedMemPiS_)
        .other          _Z20stencil_1d_sharedMemPiS_,@"STO_CUDA_ENTRY STV_DEFAULT"
_Z20stencil_1d_sharedMemPiS_:
.text._Z20stencil_1d_sharedMemPiS_:
[----:B------:R-:W-:Y:S01]  /*0000*/  LDC R1, c[0x0][0x37c] ;  /* 0x0000df00ff017b82 */ /* 0x000fe20000000800 */
[----:B------:R-:W0:Y:S07]  /*0010*/  S2R R2, SR_TID.X ;  /* 0x0000000000027919 */ /* 0x000e2e0000002100 */
[----:B------:R-:W1:Y:S01]  /*0020*/  S2UR UR4, SR_CTAID.X ;  /* 0x00000000000479c3 */ /* 0x000e620000002500 */
[----:B------:R-:W2:Y:S07]  /*0030*/  LDCU.64 UR6, c[0x0][0x358] ;  /* 0x00006b00ff0677ac */ /* 0x000eae0008000a00 */
[----:B------:R-:W1:Y:S08]  /*0040*/  LDC R3, c[0x0][0x360] ;  /* 0x0000d800ff037b82 */ /* 0x000e700000000800 */
[----:B------:R-:W3:Y:S01]  /*0050*/  LDC.64 R6, c[0x0][0x380] ;  /* 0x0000e000ff067b82 */ /* 0x000ee20000000a00 */
[----:B0-----:R-:W-:Y:S01]  /*0060*/  ISETP.GT.U32.AND P0, PT, R2, 0x7f, PT ;  /* 0x0000007f0200780c */ /* 0x001fe20003f04070 */
[----:B-1----:R-:W-:-:S04]  /*0070*/  IMAD R4, R3, UR4, R2 ;  /* 0x0000000403047c24 */ /* 0x002fc8000f8e0202 */
[----:B---3--:R-:W-:-:S05]  /*0080*/  IMAD.WIDE R6, R4, 0x4, R6 ;  /* 0x0000000404067825 */ /* 0x008fca00078e0206 */
[----:B--2---:R-:W2:Y:S04]  /*0090*/  LDG.E R3, desc[UR6][R6.64] ;  /* 0x0000000606037981 */ /* 0x004ea8000c1e1900 */
[----:B------:R-:W3:Y:S04]  /*00a0*/  @!P0 LDG.E R5, desc[UR6][R6.64+-0x200] ;  /* 0xfffe000606058981 */ /* 0x000ee8000c1e1900 */
[----:B------:R-:W4:Y:S01]  /*00b0*/  @!P0 LDG.E R9, desc[UR6][R6.64+0x1000] ;  /* 0x0010000606098981 */ /* 0x000f22000c1e1900 */
[----:B------:R-:W0:Y:S01]  /*00c0*/  S2UR UR5, SR_CgaCtaId ;  /* 0x00000000000579c3 */ /* 0x000e220000008800 */
[----:B------:R-:W-:-:S02]  /*00d0*/  UMOV UR4, 0x400 ;  /* 0x0000040000047882 */ /* 0x000fc40000000000 */
[----:B0-----:R-:W-:-:S06]  /*00e0*/  ULEA UR4, UR5, UR4, 0x18 ;  /* 0x0000000405047291 */ /* 0x001fcc000f8ec0ff */
[----:B------:R-:W-:-:S05]  /*00f0*/  LEA R2, R2, UR4, 0x2 ;  /* 0x0000000402027c11 */ /* 0x000fca000f8e10ff */
[----:B--2---:R-:W-:Y:S04]  /*0100*/  STS [R2+0x200], R3 ;  /* 0x0002000302007388 */ /* 0x004fe80000000800 */
[----:B---3--:R-:W-:Y:S04]  /*0110*/  @!P0 STS [R2], R5 ;  /* 0x0000000502008388 */ /* 0x008fe80000000800 */
[----:B----4-:R-:W-:Y:S01]  /*0120*/  @!P0 STS [R2+0x1200], R9 ;  /* 0x0012000902008388 */ /* 0x010fe20000000800 */
[----:B------:R-:W-:Y:S06]  /*0130*/  BAR.SYNC.DEFER_BLOCKING 0x0 ;  /* 0x0000000000007b1d */ /* 0x000fec0000010000 */
[----:B------:R-:W-:Y:S04]  /*0140*/  LDS R17, [R2] ;  /* 0x0000000002117984 */ /* 0x000fe80000000800 */
[----:B------:R-:W-:Y:S04]  /*0150*/  LDS R18, [R2+0x4] ;  /* 0x0000040002127984 */ /* 0x000fe80000000800 */
[----:B------:R-:W0:Y:S04]  /*0160*/  LDS R19, [R2+0x8] ;  /* 0x0000080002137984 */ /* 0x000e280000000800 */
[----:B------:R-:W-:Y:S04]  /*0170*/  LDS R20, [R2+0xc] ;  /* 0x00000c0002147984 */ /* 0x000fe80000000800 */
[----:B------:R-:W1:Y:S04]  /*0180*/  LDS R23, [R2+0x10] ;  /* 0x0000100002177984 */ /* 0x000e680000000800 */
[----:B------:R-:W-:Y:S04]  /*0190*/  LDS R24, [R2+0x14] ;  /* 0x0000140002187984 */ /* 0x000fe80000000800 */
[----:B------:R-:W2:Y:S04]  /*01a0*/  LDS R25, [R2+0x18] ;  /* 0x0000180002197984 */ /* 0x000ea80000000800 */
[----:B------:R-:W-:Y:S04]  /*01b0*/  LDS R13, [R2+0x1c] ;  /* 0x00001c00020d7984 */ /* 0x000fe80000000800 */
[----:B------:R-:W3:Y:S04]  /*01c0*/  LDS R14, [R2+0x20] ;  /* 0x00002000020e7984 */ /* 0x000ee80000000800 */
[----:B------:R-:W-:Y:S04]  /*01d0*/  LDS R3, [R2+0x24] ;  /* 0x0000240002037984 */ /* 0x000fe80000000800 */
[----:B------:R-:W4:Y:S04]  /*01e0*/  LDS R12, [R2+0x28] ;  /* 0x00002800020c7984 */ /* 0x000f280000000800 */
[----:B------:R-:W-:Y:S04]  /*01f0*/  LDS R11, [R2+0x2c] ;  /* 0x00002c00020b7984 */ /* 0x000fe80000000800 */
[----:B------:R-:W5:Y:S01]  /*0200*/  LDS R10, [R2+0x30] ;  /* 0x00003000020a7984 */ /* 0x000f620000000800 */
[----:B0-----:R-:W-:-:S03]  /*0210*/  IADD3 R17, PT, PT, R19, R18, R17 ;  /* 0x0000001213117210 */ /* 0x001fc60007ffe011 */
[----:B------:R-:W-:Y:S04]  /*0220*/  LDS R8, [R2+0x34] ;  /* 0x0000340002087984 */ /* 0x000fe80000000800 */
[----:B------:R-:W0:Y:S01]  /*0230*/  LDS R9, [R2+0x38] ;  /* 0x0000380002097984 */ /* 0x000e220000000800 */
[----:B-1----:R-:W-:-:S03]  /*0240*/  IADD3 R17, PT, PT, R23, R20, R17 ;  /* 0x0000001417117210 */ /* 0x002fc60007ffe011 */
[----:B------:R-:W-:Y:S04]  /*0250*/  LDS R0, [R2+0x3c] ;  /* 0x00003c0002007984 */ /* 0x000fe80000000800 */
[----:B------:R-:W1:Y:S01]  /*0260*/  LDS R7, [R2+0x40] ;  /* 0x0000400002077984 */ /* 0x000e620000000800 */
[----:B--2---:R-:W-:-:S03]  /*0270*/  IADD3 R24, PT, PT, R25, R24, R17 ;  /* 0x0000001819187210 */ /* 0x004fc60007ffe011 */
[----:B------:R-:W-:Y:S04]  /*0280*/  LDS R5, [R2+0x44] ;  /* 0x0000440002057984 */ /* 0x000fe80000000800 */
[----:B------:R-:W2:Y:S01]  /*0290*/  LDS R6, [R2+0x48] ;  /* 0x0000480002067984 */ /* 0x000ea20000000800 */
[----:B---3--:R-:W-:-:S03]  /*02a0*/  IADD3 R24, PT, PT, R14, R13, R24 ;  /* 0x0000000d0e187210 */ /* 0x008fc60007ffe018 */
[----:B------:R-:W-:Y:S04]  /*02b0*/  LDS R15, [R2+0x4c] ;  /* 0x00004c00020f7984 */ /* 0x000fe80000000800 */
[----:B------:R-:W3:Y:S01]  /*02c0*/  LDS R16, [R2+0x50] ;  /* 0x0000500002107984 */ /* 0x000ee20000000800 */
[----:B----4-:R-:W-:-:S03]  /*02d0*/  IADD3 R24, PT, PT, R12, R3, R24 ;  /* 0x000000030c187210 */ /* 0x010fc60007ffe018 */
[----:B------:R-:W-:Y:S04]  /*02e0*/  LDS R21, [R2+0x54] ;  /* 0x0000540002157984 */ /* 0x000fe80000000800 */
[----:B------:R-:W4:Y:S01]  /*02f0*/  LDS R22, [R2+0x58] ;  /* 0x0000580002167984 */ /* 0x000f220000000800 */
[----:B-----5:R-:W-:-:S03]  /*0300*/  IADD3 R24, PT, PT, R10, R11, R24 ;  /* 0x0000000b0a187210 */ /* 0x020fc60007ffe018 */
        /* <DEDUP_REMOVED lines=338> */
[----:B----4-:R-:W-:Y:S02]  /*1830*/  IADD3 R5, PT, PT, R6, R5, R7 ;  /* 0x0000000506057210 */ /* 0x010fe40007ffe007 */
[----:B------:R-:W4:Y:S01]  /*1840*/  LDC.64 R6, c[0x0][0x388] ;  /* 0x0000e200ff067b82 */ /* 0x000f220000000a00 */
[----:B------:R-:W-:Y:S04]  /*1850*/  LDS R12, [R2+0x3e4] ;  /* 0x0003e400020c7984 */ /* 0x000fe80000000800 */
[----:B------:R-:W3:Y:S01]  /*1860*/  LDS R3, [R2+0x3e8] ;  /* 0x0003e80002037984 */ /* 0x000ee20000000800 */
[----:B-----5:R-:W-:-:S03]  /*1870*/  IADD3 R5, PT, PT, R15, R16, R5 ;  /* 0x000000100f057210 */ /* 0x020fc60007ffe005 */
[----:B------:R-:W-:Y:S04]  /*1880*/  LDS R11, [R2+0x3ec] ;  /* 0x0003ec00020b7984 */ /* 0x000fe80000000800 */
[----:B------:R-:W5:Y:S01]  /*1890*/  LDS R10, [R2+0x3f0] ;  /* 0x0003f000020a7984 */ /* 0x000f620000000800 */
[----:B0-----:R-:W-:-:S03]  /*18a0*/  IADD3 R5, PT, PT, R21, R22, R5 ;  /* 0x0000001615057210 */ /* 0x001fc60007ffe005 */
[----:B------:R-:W-:Y:S04]  /*18b0*/  LDS R9, [R2+0x3f4] ;  /* 0x0003f40002097984 */ /* 0x000fe80000000800 */
[----:B------:R-:W0:Y:S01]  /*18c0*/  LDS R8, [R2+0x3f8] ;  /* 0x0003f80002087984 */ /* 0x000e220000000800 */
[----:B-1----:R-:W-:Y:S01]  /*18d0*/  IADD3 R5, PT, PT, R20, R19, R5 ;  /* 0x0000001314057210 */ /* 0x002fe20007ffe005 */
[----:B----4-:R-:W-:Y:S02]  /*18e0*/  IMAD.WIDE R6, R4, 0x4, R6 ;  /* 0x0000000404067825 */ /* 0x010fe400078e0206 */
[----:B------:R-:W-:Y:S04]  /*18f0*/  LDS R0, [R2+0x400] ;  /* 0x0004000002007984 */ /* 0x000fe80000000800 */
[----:B------:R-:W1:Y:S01]  /*1900*/  LDS R23, [R2+0x3fc] ;  /* 0x0003fc0002177984 */ /* 0x000e620000000800 */
[----:B--2---:R-:W-:-:S04]  /*1910*/  IADD3 R5, PT, PT, R17, R18, R5 ;  /* 0x0000001211057210 */ /* 0x004fc80007ffe005 */
[----:B---3--:R-:W-:-:S04]  /*1920*/  IADD3 R5, PT, PT, R13, R14, R5 ;  /* 0x0000000e0d057210 */ /* 0x008fc80007ffe005 */
[----:B------:R-:W-:-:S04]  /*1930*/  IADD3 R3, PT, PT, R3, R12, R5 ;  /* 0x0000000c03037210 */ /* 0x000fc80007ffe005 */
[----:B-----5:R-:W-:-:S04]  /*1940*/  IADD3 R3, PT, PT, R10, R11, R3 ;  /* 0x0000000b0a037210 */ /* 0x020fc80007ffe003 */
[----:B0-----:R-:W-:-:S04]  /*1950*/  IADD3 R8, PT, PT, R8, R9, R3 ;  /* 0x0000000908087210 */ /* 0x001fc80007ffe003 */
[----:B-1----:R-:W-:-:S05]  /*1960*/  IADD3 R23, PT, PT, R0, R23, R8 ;  /* 0x0000001700177210 */ /* 0x002fca0007ffe008 */
[----:B------:R-:W-:Y:S01]  /*1970*/  STG.E desc[UR6][R6.64], R23 ;  /* 0x0000001706007986 */ /* 0x000fe2000c101906 */
[----:B------:R-:W-:Y:S05]  /*1980*/  EXIT ;  /* 0x000000000000794d */ /* 0x000fea0003800000 */
.L_x_0:
[----:B------:R-:W-:-:S00]  /*1990*/  BRA `(.L_x_0) ;  /* 0xfffffffc00fc7947 */ /* 0x000fc0000383ffff */
[----:B------:R-:W-:-:S00]  /*19a0*/  NOP ;  /* 0x0000000000007918 */ /* 0x000fc00000000000 */
        /* <DEDUP_REMOVED lines=13> */
.L_x_2:


//--------------------- .text._Z10stencil_1dPiS_  --------------------------
	.section	.text._Z10stencil_1dPiS_,"ax",@progbits
	.align	128
        .global         _Z10stencil_1dPiS_
        .type           _Z10stencil_1dPiS_,@function
        .size           _Z10stencil_1dPiS_,(.L_x_3 - _Z10stencil_1dPiS_)
        .other          _Z10stencil_1dPiS_,@"STO_CUDA_ENTRY STV_DEFAULT"
_Z10stencil_1dPiS_:
.text._Z10stencil_1dPiS_:
[----:B------:R-:W-:Y:S01]  /*0000*/  LDC R1, c[0x0][0x37c] ;  /* 0x0000df00ff017b82 */ /* 0x000fe20000000800 */
[----:B------:R-:W0:Y:S01]  /*0010*/  S2R R11, SR_TID.X ;  /* 0x00000000000b7919 */ /* 0x000e220000002100 */
[----:B------:R-:W1:Y:S06]  /*0020*/  LDCU.64 UR4, c[0x0][0x380] ;  /* 0x00007000ff0477ac */ /* 0x000e6c0008000a00 */
[----:B------:R-:W0:Y:S01]  /*0030*/  S2UR UR8, SR_CTAID.X ;  /* 0x00000000000879c3 */ /* 0x000e220000002500 */
[----:B------:R-:W2:Y:S07]  /*0040*/  LDCU.64 UR6, c[0x0][0x358] ;  /* 0x00006b00ff0677ac */ /* 0x000eae0008000a00 */
[----:B------:R-:W0:Y:S01]  /*0050*/  LDC R0, c[0x0][0x360] ;  /* 0x0000d800ff007b82 */ /* 0x000e220000000800 */
[----:B-1----:R-:W-:-:S04]  /*0060*/  UIADD3 UR4, UP0, UPT, UR4, 0x8, URZ ;  /* 0x0000000804047890 */ /* 0x002fc8000ff1e0ff */
[----:B------:R-:W-:Y:S02]  /*0070*/  UIADD3.X UR5, UPT, UPT, URZ, UR5, URZ, UP0, !UPT ;  /* 0x00000005ff057290 */ /* 0x000fe400087fe4ff */
[----:B------:R-:W-:-:S04]  /*0080*/  IMAD.U32 R2, RZ, RZ, UR4 ;  /* 0x00000004ff027e24 */ /* 0x000fc8000f8e00ff */
[----:B------:R-:W-:Y:S02]  /*0090*/  IMAD.U32 R3, RZ, RZ, UR5 ;  /* 0x00000005ff037e24 */ /* 0x000fe4000f8e00ff */
[----:B0-----:R-:W-:-:S04]  /*00a0*/  IMAD R11, R0, UR8, R11 ;  /* 0x00000008000b7c24 */ /* 0x001fc8000f8e020b */
[----:B------:R-:W-:-:S04]  /*00b0*/  IMAD.WIDE R6, R11, 0x4, R2 ;  /* 0x000000040b067825 */ /* 0x000fc800078e0202 */
[----:B------:R-:W-:Y:S01]  /*00c0*/  VIADD R27, R11, 0x4 ;  /* 0x000000040b1b7836 */ /* 0x000fe20000000000 */
[----:B--2---:R-:W2:Y:S03]  /*00d0*/  LDG.E R16, desc[UR6][R6.64+-0x8] ;  /* 0xfffff80606107981 */ /* 0x004ea6000c1e1900 */
[----:B------:R-:W-:Y:S01]  /*00e0*/  IMAD.WIDE R26, R27, 0x4, R2 ;  /* 0x000000041b1a7825 */ /* 0x000fe200078e0202 */
[----:B------:R-:W2:Y:S04]  /*00f0*/  LDG.E R25, desc[UR6][R6.64+-0x4] ;  /* 0xfffffc0606197981 */ /* 0x000ea8000c1e1900 */
[----:B------:R-:W2:Y:S04]  /*0100*/  LDG.E R22, desc[UR6][R6.64] ;  /* 0x0000000606167981 */ /* 0x000ea8000c1e1900 */
[----:B------:R0:W3:Y:S04]  /*0110*/  LDG.E R23, desc[UR6][R6.64+0x4] ;  /* 0x0000040606177981 */ /* 0x0000e8000c1e1900 */
[----:B------:R-:W3:Y:S01]  /*0120*/  LDG.E R14, desc[UR6][R26.64+-0x8] ;  /* 0xfffff8061a0e7981 */ /* 0x000ee2000c1e1900 */
[----:B------:R-:W-:-:S03]  /*0130*/  VIADD R21, R11, 0x8 ;  /* 0x000000080b157836 */ /* 0x000fc60000000000 */
[----:B------:R-:W4:Y:S04]  /*0140*/  LDG.E R4, desc[UR6][R26.64+-0x4] ;  /* 0xfffffc061a047981 */ /* 0x000f28000c1e1900 */
[----:B------:R-:W4:Y:S01]  /*0150*/  LDG.E R5, desc[UR6][R26.64] ;  /* 0x000000061a057981 */ /* 0x000f22000c1e1900 */
[----:B------:R-:W-:-:S03]  /*0160*/  IMAD.WIDE R20, R21, 0x4, R2 ;  /* 0x0000000415147825 */ /* 0x000fc600078e0202 */
[----:B------:R-:W5:Y:S04]  /*0170*/  LDG.E R8, desc[UR6][R26.64+0x4] ;  /* 0x000004061a087981 */ /* 0x000f68000c1e1900 */
[----:B------:R-:W5:Y:S01]  /*0180*/  LDG.E R9, desc[UR6][R20.64+-0x8] ;  /* 0xfffff80614097981 */ /* 0x000f62000c1e1900 */
[----:B------:R-:W-:-:S03]  /*0190*/  VIADD R19, R11, 0xc ;  /* 0x0000000c0b137836 */ /* 0x000fc60000000000 */
[----:B------:R-:W5:Y:S01]  /*01a0*/  LDG.E R17, desc[UR6][R20.64+-0x4] ;  /* 0xfffffc0614117981 */ /* 0x000f62000c1e1900 */
[----:B------:R-:W-:-:S03]  /*01b0*/  IMAD.WIDE R18, R19, 0x4, R2 ;  /* 0x0000000413127825 */ /* 0x000fc600078e0202 */
[----:B------:R-:W5:Y:S04]  /*01c0*/  LDG.E R10, desc[UR6][R20.64] ;  /* 0x00000006140a7981 */ /* 0x000f68000c1e1900 */
[----:B------:R1:W5:Y:S04]  /*01d0*/  LDG.E R15, desc[UR6][R20.64+0x4] ;  /* 0x00000406140f7981 */ /* 0x000368000c1e1900 */
[----:B------:R-:W5:Y:S04]  /*01e0*/  LDG.E R12, desc[UR6][R18.64+-0x8] ;  /* 0xfffff806120c7981 */ /* 0x000f68000c1e1900 */
[----:B------:R-:W5:Y:S04]  /*01f0*/  LDG.E R13, desc[UR6][R18.64+-0x4] ;  /* 0xfffffc06120d7981 */ /* 0x000f68000c1e1900 */
[----:B------:R-:W5:Y:S01]  /*0200*/  LDG.E R0, desc[UR6][R18.64] ;  /* 0x0000000612007981 */ /* 0x000f62000c1e1900 */
[----:B0-----:R-:W-:-:S04]  /*0210*/  VIADD R7, R11, 0x10 ;  /* 0x000000100b077836 */ /* 0x001fc80000000000 */
[----:B------:R-:W-:-:S05]  /*0220*/  IMAD.WIDE R6, R7, 0x4, R2 ;  /* 0x0000000407067825 */ /* 0x000fca00078e0202 */
[----:B------:R-:W5:Y:S04]  /*0230*/  LDG.E R27, desc[UR6][R6.64+-0x8] ;  /* 0xfffff806061b7981 */ /* 0x000f68000c1e1900 */
[----:B------:R-:W5:Y:S04]  /*0240*/  LDG.E R24, desc[UR6][R6.64+-0x4] ;  /* 0xfffffc0606187981 */ /* 0x000f68000c1e1900 */
[----:B------:R-:W5:Y:S04]  /*0250*/  LDG.E R29, desc[UR6][R6.64] ;  /* 0x00000006061d7981 */ /* 0x000f68000c1e1900 */
[----:B------:R-:W5:Y:S01]  /*0260*/  LDG.E R26, desc[UR6][R6.64+0x4] ;  /* 0x00000406061a7981 */ /* 0x000f62000c1e1900 */
[----:B--2---:R-:W-:-:S03]  /*0270*/  IADD3 R16, PT, PT, R22, R25, R16 ;  /* 0x0000001916107210 */ /* 0x004fc60007ffe010 */
[----:B------:R4:W2:Y:S01]  /*0280*/  LDG.E R22, desc[UR6][R18.64+0x4] ;  /* 0x0000040612167981 */ /* 0x0008a2000c1e1900 */
[----:B------:R-:W-:-:S04]  /*0290*/  VIADD R25, R11, 0x14 ;  /* 0x000000140b197836 */ /* 0x000fc80000000000 */
[----:B-1----:R-:W-:Y:S01]  /*02a0*/  IMAD.WIDE R20, R25, 0x4, R2 ;  /* 0x0000000419147825 */ /* 0x002fe200078e0202 */
[----:B---3--:R-:W-:-:S03]  /*02b0*/  IADD3 R14, PT, PT, R14, R23, R16 ;  /* 0x000000170e0e7210 */ /* 0x008fc60007ffe010 */
[----:B------:R-:W-:Y:S01]  /*02c0*/  VIADD R23, R11, 0x18 ;  /* 0x000000180b177836 */ /* 0x000fe20000000000 */
[----:B------:R-:W3:Y:S01]  /*02d0*/  LDG.E R28, desc[UR6][R20.64+-0x8] ;  /* 0xfffff806141c7981 */ /* 0x000ee2000c1e1900 */
[----:B----4-:R-:W-:Y:S02]  /*02e0*/  IADD3 R18, PT, PT, R5, R4, R14 ;  /* 0x0000000405127210 */ /* 0x010fe40007ffe00e */
[----:B------:R-:W-:Y:S01]  /*02f0*/  IMAD.WIDE R4, R23, 0x4, R2 ;  /* 0x0000000417047825 */ /* 0x000fe200078e0202 */
[----:B------:R-:W4:Y:S04]  /*0300*/  LDG.E R16, desc[UR6][R20.64+-0x4] ;  /* 0xfffffc0614107981 */ /* 0x000f28000c1e1900 */
[----:B------:R-:W4:Y:S04]  /*0310*/  LDG.E R25, desc[UR6][R20.64] ;  /* 0x0000000614197981 */ /* 0x000f28000c1e1900 */
[----:B------:R5:W4:Y:S04]  /*0320*/  LDG.E R14, desc[UR6][R20.64+0x4] ;  /* 0x00000406140e7981 */ /* 0x000b28000c1e1900 */
[----:B------:R-:W4:Y:S01]  /*0330*/  LDG.E R23, desc[UR6][R4.64+-0x8] ;  /* 0xfffff80604177981 */ /* 0x000f22000c1e1900 */
[----:B------:R-:W-:-:S03]  /*0340*/  VIADD R19, R11, 0x1c ;  /* 0x0000001c0b137836 */ /* 0x000fc60000000000 */
[----:B------:R-:W4:Y:S01]  /*0350*/  LDG.E R6, desc[UR6][R4.64+0x4] ;  /* 0x0000040604067981 */ /* 0x000f22000c1e1900 */
[----:B-----5:R-:W-:-:S03]  /*0360*/  IADD3 R20, PT, PT, R9, R8, R18 ;  /* 0x0000000809147210 */ /* 0x020fc60007ffe012 */
[----:B------:R-:W5:Y:S04]  /*0370*/  LDG.E R8, desc[UR6][R4.64+-0x4] ;  /* 0xfffffc0604087981 */ /* 0x000f68000c1e1900 */
[----:B------:R0:W5:Y:S01]  /*0380*/  LDG.E R9, desc[UR6][R4.64] ;  /* 0x0000000604097981 */ /* 0x000162000c1e1900 */
[----:B------:R-:W-:-:S05]  /*0390*/  IMAD.WIDE R18, R19, 0x4, R2 ;  /* 0x0000000413127825 */ /* 0x000fca00078e0202 */
[----:B------:R-:W5:Y:S01]  /*03a0*/  LDG.E R7, desc[UR6][R18.64+-0x8] ;  /* 0xfffff80612077981 */ /* 0x000f62000c1e1900 */
[----:B------:R-:W-:Y:S01]  /*03b0*/  IADD3 R10, PT, PT, R10, R17, R20 ;  /* 0x000000110a0a7210 */ /* 0x000fe20007ffe014 */
[----:B------:R-:W-:-:S03]  /*03c0*/  VIADD R17, R11, 0x20 ;  /* 0x000000200b117836 */ /* 0x000fc60000000000 */
[----:B0-----:R-:W-:Y:S01]  /*03d0*/  IADD3 R4, PT, PT, R12, R15, R10 ;  /* 0x0000000f0c047210 */ /* 0x001fe20007ffe00a */
[----:B------:R-:W-:Y:S01]  /*03e0*/  IMAD.WIDE R20, R17, 0x4, R2 ;  /* 0x0000000411147825 */ /* 0x000fe200078e0202 */
[----:B------:R-:W5:Y:S04]  /*03f0*/  LDG.E R10, desc[UR6][R18.64+-0x4] ;  /* 0xfffffc06120a7981 */ /* 0x000f68000c1e1900 */
[----:B------:R-:W5:Y:S04]  /*0400*/  LDG.E R15, desc[UR6][R18.64] ;  /* 0x00000006120f7981 */ /* 0x000f68000c1e1900 */
[----:B------:R0:W5:Y:S04]  /*0410*/  LDG.E R17, desc[UR6][R18.64+0x4] ;  /* 0x0000040612117981 */ /* 0x000168000c1e1900 */
[----:B------:R-:W5:Y:S01]  /*0420*/  LDG.E R12, desc[UR6][R20.64+-0x8] ;  /* 0xfffff806140c7981 */ /* 0x000f62000c1e1900 */
[----:B------:R-:W-:-:S03]  /*0430*/  IADD3 R4, PT, PT, R0, R13, R4 ;  /* 0x0000000d00047210 */ /* 0x000fc60007ffe004 */
[----:B------:R-:W5:Y:S04]  /*0440*/  LDG.E R13, desc[UR6][R20.64+-0x4] ;  /* 0xfffffc06140d7981 */ /* 0x000f68000c1e1900 */
[----:B------:R-:W5:Y:S01]  /*0450*/  LDG.E R0, desc[UR6][R20.64] ;  /* 0x0000000614007981 */ /* 0x000f62000c1e1900 */
[C---:B------:R-:W-:Y:S02]  /*0460*/  VIADD R5, R11.reuse, 0x24 ;  /* 0x000000240b057836 */ /* 0x040fe40000000000 */
[----:B0-----:R-:W-:-:S04]  /*0470*/  VIADD R19, R11, 0x28 ;  /* 0x000000280b137836 */ /* 0x001fc80000000000 */
[----:B------:R-:W-:Y:S01]  /*0480*/  IMAD.WIDE R18, R19, 0x4, R2 ;  /* 0x0000000413127825 */ /* 0x000fe200078e0202 */
[----:B--2---:R-:W-:Y:S02]  /*0490*/  IADD3 R4, PT, PT, R27, R22, R4 ;  /* 0x000000161b047210 */ /* 0x004fe40007ffe004 */
[----:B------:R5:W2:Y:S02]  /*04a0*/  LDG.E R22, desc[UR6][R20.64+0x4] ;  /* 0x0000040614167981 */ /* 0x000aa4000c1e1900 */
[----:B------:R-:W-:Y:S01]  /*04b0*/  IADD3 R29, PT, PT, R29, R24, R4 ;  /* 0x000000181d1d7210 */ /* 0x000fe20007ffe004 */
[----:B------:R-:W-:-:S05]  /*04c0*/  IMAD.WIDE R4, R5, 0x4, R2 ;  /* 0x0000000405047825 */ /* 0x000fca00078e0202 */
[----:B------:R-:W2:Y:S01]  /*04d0*/  LDG.E R27, desc[UR6][R4.64+-0x8] ;  /* 0xfffff806041b7981 */ /* 0x000ea2000c1e1900 */
[----:B---3--:R-:W-:-:S03]  /*04e0*/  IADD3 R26, PT, PT, R28, R26, R29 ;  /* 0x0000001a1c1a7210 */ /* 0x008fc60007ffe01d */
[----:B------:R-:W3:Y:S04]  /*04f0*/  LDG.E R24, desc[UR6][R4.64+-0x4] ;  /* 0xfffffc0604187981 */ /* 0x000ee8000c1e1900 */
[----:B------:R-:W3:Y:S01]  /*0500*/  LDG.E R29, desc[UR6][R4.64] ;  /* 0x00000006041d7981 */ /* 0x000ee2000c1e1900 */
[----:B----4-:R-:W-:-:S03]  /*0510*/  IADD3 R16, PT, PT, R25, R16, R26 ;  /* 0x0000001019107210 */ /* 0x010fc60007ffe01a */
[----:B------:R-:W4:Y:S04]  /*0520*/  LDG.E R26, desc[UR6][R4.64+0x4] ;  /* 0x00000406041a7981 */ /* 0x000f28000c1e1900 */
[----:B------:R-:W4:Y:S01]  /*0530*/  LDG.E R28, desc[UR6][R18.64+-0x8] ;  /* 0xfffff806121c7981 */ /* 0x000f22000c1e1900 */
[----:B------:R-:W-:Y:S01]  /*0540*/  IADD3 R14, PT, PT, R23, R14, R16 ;  /* 0x0000000e170e7210 */ /* 0x000fe20007ffe010 */
[----:B------:R-:W-:Y:S02]  /*0550*/  VIADD R23, R11, 0x2c ;  /* 0x0000002c0b177836 */ /* 0x000fe40000000000 */
[----:B------:R-:W4:Y:S04]  /*0560*/  LDG.E R16, desc[UR6][R18.64+-0x4] ;  /* 0xfffffc0612107981 */ /* 0x000f28000c1e1900 */
[----:B------:R-:W4:Y:S01]  /*0570*/  LDG.E R25, desc[UR6][R18.64] ;  /* 0x0000000612197981 */ /* 0x000f22000c1e1900 */
[----:B-----5:R-:W-:Y:S01]  /*0580*/  IADD3 R20, PT, PT, R9, R8, R14 ;  /* 0x0000000809147210 */ /* 0x020fe20007ffe00e */
[----:B------:R-:W-:-:S02]  /*0590*/  IMAD.WIDE R8, R23, 0x4, R2 ;  /* 0x0000000417087825 */ /* 0x000fc400078e0202 */
[----:B------:R0:W5:Y:S04]  /*05a0*/  LDG.E R14, desc[UR6][R18.64+0x4] ;  /* 0x00000406120e7981 */ /* 0x000168000c1e1900 */
[----:B------:R-:W5:Y:S01]  /*05b0*/  LDG.E R23, desc[UR6][R8.64+-0x8] ;  /* 0xfffff80608177981 */ /* 0x000f62000c1e1900 */
[----:B------:R-:W-:-:S03]  /*05c0*/  VIADD R21, R11, 0x30 ;  /* 0x000000300b157836 */ /* 0x000fc60000000000 */
[----:B------:R-:W5:Y:S01]  /*05d0*/  LDG.E R4, desc[UR6][R8.64+0x4] ;  /* 0x0000040608047981 */ /* 0x000f62000c1e1900 */
[----:B0-----:R-:W-:-:S03]  /*05e0*/  IADD3 R18, PT, PT, R7, R6, R20 ;  /* 0x0000000607127210 */ /* 0x001fc60007ffe014 */
        /* <DEDUP_REMOVED lines=15> */
[C---:B------:R-:W-:Y:S01]  /*06e0*/  VIADD R9, R11.reuse, 0x38 ;  /* 0x000000380b097836 */ /* 0x040fe20000000000 */
[----:B0-----:R-:W-:-:S05]  /*06f0*/  IADD3 R21, PT, PT, R11, 0x3c, RZ ;  /* 0x0000003c0b157810 */ /* 0x001fca0007ffe0ff */
[----:B------:R-:W-:Y:S01]  /*0700*/  IMAD.WIDE R20, R21, 0x4, R2 ;  /* 0x0000000415147825 */ /* 0x000fe200078e0202 */
[----:B--2---:R-:W-:Y:S02]  /*0710*/  IADD3 R8, PT, PT, R27, R22, R8 ;  /* 0x000000161b087210 */ /* 0x004fe40007ffe008 */
[----:B------:R0:W2:Y:S02]  /*0720*/  LDG.E R22, desc[UR6][R18.64+0x4] ;  /* 0x0000040612167981 */ /* 0x0000a4000c1e1900 */
[----:B---3--:R-:W-:Y:S01]  /*0730*/  IADD3 R29, PT, PT, R29, R24, R8 ;  /* 0x000000181d1d7210 */ /* 0x008fe20007ffe008 */
[----:B------:R-:W-:-:S05]  /*0740*/  IMAD.WIDE R8, R9, 0x4, R2 ;  /* 0x0000000409087825 */ /* 0x000fca00078e0202 */
[----:B------:R-:W2:Y:S01]  /*0750*/  LDG.E R27, desc[UR6][R8.64+-0x8] ;  /* 0xfffff806081b7981 */ /* 0x000ea2000c1e1900 */
[----:B----4-:R-:W-:-:S03]  /*0760*/  IADD3 R26, PT, PT, R28, R26, R29 ;  /* 0x0000001a1c1a7210 */ /* 0x010fc60007ffe01d */
[----:B------:R-:W3:Y:S04]  /*0770*/  LDG.E R24, desc[UR6][R8.64+-0x4] ;  /* 0xfffffc0608187981 */ /* 0x000ee8000c1e1900 */
[----:B------:R-:W3:Y:S01]  /*0780*/  LDG.E R29, desc[UR6][R8.64] ;  /* 0x00000006081d7981 */ /* 0x000ee2000c1e1900 */
[----:B------:R-:W-:-:S03]  /*0790*/  IADD3 R16, PT, PT, R25, R16, R26 ;  /* 0x0000001019107210 */ /* 0x000fc60007ffe01a */
[----:B------:R-:W4:Y:S04]  /*07a0*/  LDG.E R26, desc[UR6][R8.64+0x4] ;  /* 0x00000406081a7981 */ /* 0x000f28000c1e1900 */
[----:B------:R-:W4:Y:S04]  /*07b0*/  LDG.E R28, desc[UR6][R20.64+-0x8] ;  /* 0xfffff806141c7981 */ /* 0x000f28000c1e1900 */
[----:B------:R-:W4:Y:S01]  /*07c0*/  LDG.E R25, desc[UR6][R20.64] ;  /* 0x0000000614197981 */ /* 0x000f22000c1e1900 */
[----:B-----5:R-:W-:Y:S01]  /*07d0*/  IADD3 R14, PT, PT, R23, R14, R16 ;  /* 0x0000000e170e7210 */ /* 0x020fe20007ffe010 */
[----:B------:R-:W-:-:S02]  /*07e0*/  VIADD R23, R11, 0x40 ;  /* 0x000000400b177836 */ /* 0x000fc40000000000 */
[----:B------:R-:W5:Y:S01]  /*07f0*/  LDG.E R16, desc[UR6][R20.64+-0x4] ;  /* 0xfffffc0614107981 */ /* 0x000f62000c1e1900 */
[----:B0-----:R-:W-:Y:S01]  /*0800*/  IADD3 R18, PT, PT, R7, R6, R14 ;  /* 0x0000000607127210 */ /* 0x001fe20007ffe00e */
[----:B------:R-:W-:Y:S02]  /*0810*/  IMAD.WIDE R6, R23, 0x4, R2 ;  /* 0x0000000417067825 */ /* 0x000fe400078e0202 */
        /* <DEDUP_REMOVED lines=31> */
[----:B-----5:R-:W-:-:S03]  /*0a10*/  IADD3 R16, PT, PT, R25, R16, R26 ;  /* 0x0000001019107210 */ /* 0x020fc60007ffe01a */
[----:B------:R-:W4:Y:S04]  /*0a20*/  LDG.E R26, desc[UR6][R6.64+0x4] ;  /* 0x00000406061a7981 */ /* 0x000f28000c1e1900 */
[----:B------:R-:W4:Y:S04]  /*0a30*/  LDG.E R28, desc[UR6][R18.64+-0x8] ;  /* 0xfffff806121c7981 */ /* 0x000f28000c1e1900 */
[----:B------:R-:W5:Y:S01]  /*0a40*/  LDG.E R25, desc[UR6][R18.64] ;  /* 0x0000000612197981 */ /* 0x000f62000c1e1900 */
[----:B------:R-:W-:Y:S01]  /*0a50*/  IADD3 R14, PT, PT, R23, R14, R16 ;  /* 0x0000000e170e7210 */ /* 0x000fe20007ffe010 */
        /* <DEDUP_REMOVED lines=24> */
[----:B------:R-:W-:-:S03]  /*0be0*/  VIADD R5, R11, 0x60 ;  /* 0x000000600b057836 */ /* 0x000fc60000000000 */
[----:B------:R-:W5:Y:S01]  /*0bf0*/  LDG.E R20, desc[UR6][R18.64+0x4] ;  /* 0x0000040612147981 */ /* 0x000f62000c1e1900 */
[----:B0-----:R-:W-:Y:S01]  /*0c00*/  VIADD R21, R11, 0x68 ;  /* 0x000000680b157836 */ /* 0x001fe20000000000 */
[----:B--2---:R-:W-:-:S04]  /*0c10*/  IADD3 R4, PT, PT, R27, R22, R4 ;  /* 0x000000161b047210 */ /* 0x004fc80007ffe004 */
[----:B---3--:R-:W-:Y:S01]  /*0c20*/  IADD3 R29, PT, PT, R29, R24, R4 ;  /* 0x000000181d1d7210 */ /* 0x008fe20007ffe004 */
[----:B------:R-:W-:-:S05]  /*0c30*/  IMAD.WIDE R4, R5, 0x4, R2 ;  /* 0x0000000405047825 */ /* 0x000fca00078e0202 */
[----:B------:R-:W2:Y:S01]  /*0c40*/  LDG.E R27, desc[UR6][R4.64+-0x8] ;  /* 0xfffff806041b7981 */ /* 0x000ea2000c1e1900 */
[----:B----4-:R-:W-:-:S03]  /*0c50*/  IADD3 R26, PT, PT, R28, R26, R29 ;  /* 0x0000001a1c1a7210 */ /* 0x010fc60007ffe01d */
[----:B------:R-:W3:Y:S04]  /*0c60*/  LDG.E R22, desc[UR6][R4.64+-0x4] ;  /* 0xfffffc0604167981 */ /* 0x000ee8000c1e1900 */
[----:B------:R-:W3:Y:S01]  /*0c70*/  LDG.E R29, desc[UR6][R4.64] ;  /* 0x00000006041d7981 */ /* 0x000ee2000c1e1900 */
[----:B-----5:R-:W-:Y:S01]  /*0c80*/  IADD3 R16, PT, PT, R25, R16, R26 ;  /* 0x0000001019107210 */ /* 0x020fe20007ffe01a */
[----:B------:R-:W-:Y:S02]  /*0c90*/  VIADD R25, R11, 0x64 ;  /* 0x000000640b197836 */ /* 0x000fe40000000000 */
[----:B------:R0:W4:Y:S02]  /*0ca0*/  LDG.E R26, desc[UR6][R4.64+0x4] ;  /* 0x00000406041a7981 */ /* 0x000124000c1e1900 */
[----:B------:R-:W-:-:S05]  /*0cb0*/  IMAD.WIDE R24, R25, 0x4, R2 ;  /* 0x0000000419187825 */ /* 0x000fca00078e0202 */
[----:B------:R-:W4:Y:S04]  /*0cc0*/  LDG.E R28, desc[UR6][R24.64+-0x8] ;  /* 0xfffff806181c7981 */ /* 0x000f28000c1e1900 */
[----:B------:R-:W5:Y:S01]  /*0cd0*/  LDG.E R19, desc[UR6][R24.64] ;  /* 0x0000000618137981 */ /* 0x000f62000c1e1900 */
[----:B------:R-:W-:-:S03]  /*0ce0*/  IADD3 R14, PT, PT, R23, R14, R16 ;  /* 0x0000000e170e7210 */ /* 0x000fc60007ffe010 */
[----:B------:R-:W5:Y:S01]  /*0cf0*/  LDG.E R16, desc[UR6][R24.64+0x4] ;  /* 0x0000040618107981 */ /* 0x000f62000c1e1900 */
[----:B------:R-:W-:Y:S01]  /*0d00*/  IADD3 R23, PT, PT, R9, R8, R14 ;  /* 0x0000000809177210 */ /* 0x000fe20007ffe00e */
[----:B------:R-:W-:Y:S02]  /*0d10*/  IMAD.WIDE R8, R21, 0x4, R2 ;  /* 0x0000000415087825 */ /* 0x000fe400078e0202 */
[----:B------:R1:W5:Y:S04]  /*0d20*/  LDG.E R14, desc[UR6][R24.64+-0x4] ;  /* 0xfffffc06180e7981 */ /* 0x000368000c1e1900 */
[----:B------:R-:W5:Y:S01]  /*0d30*/  LDG.E R21, desc[UR6][R8.64+-0x8] ;  /* 0xfffff80608157981 */ /* 0x000f62000c1e1900 */
[----:B0-----:R-:W-:-:S03]  /*0d40*/  VIADD R5, R11, 0x6c ;  /* 0x0000006c0b057836 */ /* 0x001fc60000000000 */
[----:B------:R-:W5:Y:S01]  /*0d50*/  LDG.E R18, desc[UR6][R8.64+0x4] ;  /* 0x0000040608127981 */ /* 0x000f62000c1e1900 */
[----:B-1----:R-:W-:-:S03]  /*0d60*/  IADD3 R24, PT, PT, R7, R6, R23 ;  /* 0x0000000607187210 */ /* 0x002fc60007ffe017 */
[----:B------:R-:W5:Y:S04]  /*0d70*/  LDG.E R6, desc[UR6][R8.64+-0x4] ;  /* 0xfffffc0608067981 */ /* 0x000f68000c1e1900 */
[----:B------:R0:W5:Y:S01]  /*0d80*/  LDG.E R7, desc[UR6][R8.64] ;  /* 0x0000000608077981 */ /* 0x000162000c1e1900 */
[----:B------:R-:W-:-:S05]  /*0d90*/  IMAD.WIDE R4, R5, 0x4, R2 ;  /* 0x0000000405047825 */ /* 0x000fca00078e0202 */
[----:B------:R-:W5:Y:S01]  /*0da0*/  LDG.E R23, desc[UR6][R4.64+-0x8] ;  /* 0xfffff80604177981 */ /* 0x000f62000c1e1900 */
[----:B------:R-:W-:Y:S02]  /*0db0*/  IADD3 R10, PT, PT, R10, R17, R24 ;  /* 0x000000110a0a7210 */ /* 0x000fe40007ffe018 */
[----:B------:R-:W-:Y:S02]  /*0dc0*/  IADD3 R17, PT, PT, R11, 0x70, RZ ;  /* 0x000000700b117810 */ /* 0x000fe40007ffe0ff */
[----:B0-----:R-:W-:Y:S02]  /*0dd0*/  IADD3 R8, PT, PT, R12, R15, R10 ;  /* 0x0000000f0c087210 */ /* 0x001fe40007ffe00a */
[----:B------:R-:W5:Y:S01]  /*0de0*/  LDG.E R10, desc[UR6][R4.64+-0x4] ;  /* 0xfffffc06040a7981 */ /* 0x000f62000c1e1900 */
[----:B------:R-:W-:-:S03]  /*0df0*/  IMAD.WIDE R24, R17, 0x4, R2 ;  /* 0x0000000411187825 */ /* 0x000fc600078e0202 */
        /* <DEDUP_REMOVED lines=9> */
[----:B--2---:R-:W-:-:S04]  /*0e90*/  IADD3 R8, PT, PT, R27, R20, R8 ;  /* 0x000000141b087210 */ /* 0x004fc80007ffe008 */
[----:B------:R-:W2:Y:S01]  /*0ea0*/  LDG.E R27, desc[UR6][R4.64+-0x8] ;  /* 0xfffff806041b7981 */ /* 0x000ea2000c1e1900 */
[----:B---3--:R-:W-:Y:S01]  /*0eb0*/  IADD3 R29, PT, PT, R29, R22, R8 ;  /* 0x000000161d1d7210 */ /* 0x008fe20007ffe008 */
[----:B------:R-:W-:Y:S02]  /*0ec0*/  IMAD.WIDE R8, R9, 0x4, R2 ;  /* 0x0000000409087825 */ /* 0x000fe400078e0202 */
[----:B------:R-:W3:Y:S04]  /*0ed0*/  LDG.E R22, desc[UR6][R4.64] ;  /* 0x0000000604167981 */ /* 0x000ee8000c1e1900 */
[----:B------:R-:W2:Y:S01]  /*0ee0*/  LDG.E R20, desc[UR6][R8.64+0x4] ;  /* 0x0000040608147981 */ /* 0x000ea2000c1e1900 */
[----:B----4-:R-:W-:Y:S01]  /*0ef0*/  IADD3 R26, PT, PT, R28, R26, R29 ;  /* 0x0000001a1c1a7210 */ /* 0x010fe20007ffe01d */
[----:B------:R-:W-:-:S03]  /*0f00*/  VIADD R29, R11, 0x7c ;  /* 0x0000007c0b1d7836 */ /* 0x000fc60000000000 */
[----:B-----5:R-:W-:Y:S02]  /*0f10*/  IADD3 R26, PT, PT, R19, R14, R26 ;  /* 0x0000000e131a7210 */ /* 0x020fe40007ffe01a */
[----:B------:R-:W4:Y:S04]  /*0f20*/  LDG.E R14, desc[UR6][R24.64+0x4] ;  /* 0x00000406180e7981 */ /* 0x000f28000c1e1900 */
[----:B------:R-:W4:Y:S01]  /*0f30*/  LDG.E R19, desc[UR6][R8.64+-0x8] ;  /* 0xfffff80608137981 */ /* 0x000f22000c1e1900 */
[----:B------:R-:W-:-:S03]  /*0f40*/  IADD3 R26, PT, PT, R21, R16, R26 ;  /* 0x00000010151a7210 */ /* 0x000fc60007ffe01a */
[----:B------:R-:W5:Y:S04]  /*0f50*/  LDG.E R16, desc[UR6][R8.64+-0x4] ;  /* 0xfffffc0608107981 */ /* 0x000f68000c1e1900 */
[----:B------:R-:W5:Y:S01]  /*0f60*/  LDG.E R21, desc[UR6][R8.64] ;  /* 0x0000000608157981 */ /* 0x000f62000c1e1900 */
[----:B------:R-:W-:Y:S01]  /*0f70*/  IADD3 R26, PT, PT, R7, R6, R26 ;  /* 0x00000006071a7210 */ /* 0x000fe20007ffe01a */
[----:B------:R-:W-:Y:S02]  /*0f80*/  IMAD.WIDE R6, R29, 0x4, R2 ;  /* 0x000000041d067825 */ /* 0x000fe400078e0202 */
[----:B------:R-:W3:Y:S04]  /*0f90*/  LDG.E R25, desc[UR6][R4.64+-0x4] ;  /* 0xfffffc0604197981 */ /* 0x000ee8000c1e1900 */
[----:B------:R0:W3:Y:S04]  /*0fa0*/  LDG.E R29, desc[UR6][R4.64+0x4] ;  /* 0x00000406041d7981 */ /* 0x0000e8000c1e1900 */
[----:B------:R-:W3:Y:S01]  /*0fb0*/  LDG.E R24, desc[UR6][R6.64+-0x8] ;  /* 0xfffff80606187981 */ /* 0x000ee2000c1e1900 */
[----:B0-----:R-:W-:-:S03]  /*0fc0*/  IADD3 R4, PT, PT, R23, R18, R26 ;  /* 0x0000001217047210 */ /* 0x001fc60007ffe01a */
[----:B------:R-:W3:Y:S04]  /*0fd0*/  LDG.E R18, desc[UR6][R6.64+-0x4] ;  /* 0xfffffc0606127981 */ /* 0x000ee8000c1e1900 */
[----:B------:R-:W3:Y:S01]  /*0fe0*/  LDG.E R23, desc[UR6][R6.64] ;  /* 0x0000000606177981 */ /* 0x000ee2000c1e1900 */
[----:B------:R-:W-:Y:S01]  /*0ff0*/  VIADD R9, R11, 0x80 ;  /* 0x000000800b097836 */ /* 0x000fe20000000000 */
[----:B------:R-:W-:Y:S02]  /*1000*/  IADD3 R10, PT, PT, R15, R10, R4 ;  /* 0x0000000a0f0a7210 */ /* 0x000fe40007ffe004 */
[----:B------:R0:W3:Y:S01]  /*1010*/  LDG.E R26, desc[UR6][R6.64+0x4] ;  /* 0x00000406061a7981 */ /* 0x0000e2000c1e1900 */
[----:B------:R-:W-:-:S05]  /*1020*/  IMAD.WIDE R8, R9, 0x4, R2 ;  /* 0x0000000409087825 */ /* 0x000fca00078e0202 */
[----:B------:R-:W3:Y:S01]  /*1030*/  LDG.E R28, desc[UR6][R8.64+-0x8] ;  /* 0xfffff806081c7981 */ /* 0x000ee2000c1e1900 */
[----:B------:R-:W-:Y:S01]  /*1040*/  VIADD R5, R11, 0x84 ;  /* 0x000000840b057836 */ /* 0x000fe20000000000 */
[----:B0-----:R-:W-:Y:S02]  /*1050*/  IADD3 R6, PT, PT, R17, R12, R10 ;  /* 0x0000000c11067210 */ /* 0x001fe40007ffe00a */
[----:B------:R-:W3:Y:S04]  /*1060*/  LDG.E R15, desc[UR6][R8.64+-0x4] ;  /* 0xfffffc06080f7981 */ /* 0x000ee8000c1e1900 */
[----:B------:R-:W3:Y:S01]  /*1070*/  LDG.E R10, desc[UR6][R8.64] ;  /* 0x00000006080a7981 */ /* 0x000ee2000c1e1900 */
[----:B------:R-:W-:-:S03]  /*1080*/  IMAD.WIDE R4, R5, 0x4, R2 ;  /* 0x0000000405047825 */ /* 0x000fc600078e0202 */
[----:B------:R0:W3:Y:S04]  /*1090*/  LDG.E R17, desc[UR6][R8.64+0x4] ;  /* 0x0000040608117981 */ /* 0x0000e8000c1e1900 */
[----:B------:R-:W3:Y:S01]  /*10a0*/  LDG.E R12, desc[UR6][R4.64+-0x8] ;  /* 0xfffff806040c7981 */ /* 0x000ee2000c1e1900 */
[----:B------:R-:W-:-:S03]  /*10b0*/  IADD3 R6, PT, PT, R13, R0, R6 ;  /* 0x000000000d067210 */ /* 0x000fc60007ffe006 */
[----:B------:R-:W3:Y:S04]  /*10c0*/  LDG.E R0, desc[UR6][R4.64+-0x4] ;  /* 0xfffffc0604007981 */ /* 0x000ee8000c1e1900 */
[----:B------:R-:W3:Y:S01]  /*10d0*/  LDG.E R13, desc[UR6][R4.64] ;  /* 0x00000006040d7981 */ /* 0x000ee2000c1e1900 */
[C---:B------:R-:W-:Y:S02]  /*10e0*/  VIADD R7, R11.reuse, 0x88 ;  /* 0x000000880b077836 */ /* 0x040fe40000000000 */
[----:B0-----:R-:W-:-:S04]  /*10f0*/  VIADD R9, R11, 0x8c ;  /* 0x0000008c0b097836 */ /* 0x001fc80000000000 */
[----:B------:R-:W-:Y:S01]  /*1100*/  IMAD.WIDE R8, R9, 0x4, R2 ;  /* 0x0000000409087825 */ /* 0x000fe200078e0202 */
[----:B----4-:R-:W-:-:S04]  /*1110*/  IADD3 R6, PT, PT, R19, R14, R6 ;  /* 0x0000000e13067210 */ /* 0x010fc80007ffe006 */
[----:B-----5:R-:W-:Y:S02]  /*1120*/  IADD3 R6, PT, PT, R21, R16, R6 ;  /* 0x0000001015067210 */ /* 0x020fe40007ffe006 */
[----:B------:R0:W4:Y:S02]  /*1130*/  LDG.E R21, desc[UR6][R4.64+0x4] ;  /* 0x0000040604157981 */ /* 0x000124000c1e1900 */
[----:B--2---:R-:W-:Y:S01]  /*1140*/  IADD3 R20, PT, PT, R27, R20, R6 ;  /* 0x000000141b147210 */ /* 0x004fe20007ffe006 */
[----:B------:R-:W-:Y:S01]  /*1150*/  IMAD.WIDE R6, R7, 0x4, R2 ;  /* 0x0000000407067825 */ /* 0x000fe200078e0202 */
[----:B------:R-:W2:Y:S02]  /*1160*/  LDG.E R27, desc[UR6][R8.64+-0x8] ;  /* 0xfffff806081b7981 */ /* 0x000ea4000c1e1900 */
[----:B---3--:R-:W-:Y:S02]  /*1170*/  IADD3 R20, PT, PT, R22, R25, R20 ;  /* 0x0000001916147210 */ /* 0x008fe40007ffe014 */
[----:B------:R-:W4:Y:S04]  /*1180*/  LDG.E R14, desc[UR6][R6.64+-0x8] ;  /* 0xfffff806060e7981 */ /* 0x000f28000c1e1900 */
[----:B------:R-:W3:Y:S01]  /*1190*/  LDG.E R25, desc[UR6][R6.64+-0x4] ;  /* 0xfffffc0606197981 */ /* 0x000ee2000c1e1900 */
[----:B------:R-:W-:-:S03]  /*11a0*/  IADD3 R24, PT, PT, R24, R29, R20 ;  /* 0x0000001d18187210 */ /* 0x000fc60007ffe014 */
[----:B------:R-:W3:Y:S04]  /*11b0*/  LDG.E R16, desc[UR6][R6.64] ;  /* 0x0000000606107981 */ /* 0x000ee8000c1e1900 */
[----:B------:R1:W2:Y:S01]  /*11c0*/  LDG.E R20, desc[UR6][R6.64+0x4] ;  /* 0x0000040606147981 */ /* 0x0002a2000c1e1900 */
[----:B0-----:R-:W-:-:S03]  /*11d0*/  IADD3 R5, PT, PT, R23, R18, R24 ;  /* 0x0000001217057210 */ /* 0x001fc60007ffe018 */
[----:B------:R-:W5:Y:S01]  /*11e0*/  LDG.E R23, desc[UR6][R8.64+-0x4] ;  /* 0xfffffc0608177981 */ /* 0x000f62000c1e1900 */
[----:B------:R-:W-:-:S03]  /*11f0*/  VIADD R19, R11, 0x90 ;  /* 0x000000900b137836 */ /* 0x000fc60000000000 */
[----:B------:R-:W5:Y:S01]  /*1200*/  LDG.E R22, desc[UR6][R8.64] ;  /* 0x0000000608167981 */ /* 0x000f62000c1e1900 */
[----:B------:R-:W-:-:S03]  /*1210*/  IMAD.WIDE R18, R19, 0x4, R2 ;  /* 0x0000000413127825 */ /* 0x000fc600078e0202 */
[----:B------:R0:W5:Y:S04]  /*1220*/  LDG.E R29, desc[UR6][R8.64+0x4] ;  /* 0x00000406081d7981 */ /* 0x000168000c1e1900 */
[----:B------:R-:W5:Y:S01]  /*1230*/  LDG.E R24, desc[UR6][R18.64+-0x8] ;  /* 0xfffff80612187981 */ /* 0x000f62000c1e1900 */
[----:B------:R-:W-:Y:S01]  /*1240*/  IADD3 R5, PT, PT, R28, R26, R5 ;  /* 0x0000001a1c057210 */ /* 0x000fe20007ffe005 */
[----:B-1----:R-:W-:Y:S02]  /*1250*/  VIADD R7, R11, 0x94 ;  /* 0x000000940b077836 */ /* 0x002fe40000000000 */
[----:B------:R-:W5:Y:S01]  /*1260*/  LDG.E R26, desc[UR6][R18.64+-0x4] ;  /* 0xfffffc06121a7981 */ /* 0x000f62000c1e1900 */
[----:B------:R-:W-:-:S03]  /*1270*/  IADD3 R6, PT, PT, R10, R15, R5 ;  /* 0x0000000f0a067210 */ /* 0x000fc60007ffe005 */
[----:B------:R-:W5:Y:S01]  /*1280*/  LDG.E R28, desc[UR6][R18.64] ;  /* 0x00000006121c7981 */ /* 0x000f62000c1e1900 */
[----:B------:R-:W-:-:S03]  /*1290*/  IMAD.WIDE R4, R7, 0x4, R2 ;  /* 0x0000000407047825 */ /* 0x000fc600078e0202 */
[----:B------:R-:W5:Y:S04]  /*12a0*/  LDG.E R15, desc[UR6][R18.64+0x4] ;  /* 0x00000406120f7981 */ /* 0x000f68000c1e1900 */
[----:B------:R-:W5:Y:S01]  /*12b0*/  LDG.E R10, desc[UR6][R4.64+-0x8] ;  /* 0xfffff806040a7981 */ /* 0x000f62000c1e1900 */
[----:B0-----:R-:W-:Y:S01]  /*12c0*/  IADD3 R8, PT, PT, R12, R17, R6 ;  /* 0x000000110c087210 */ /* 0x001fe20007ffe006 */
[----:B------:R-:W-:Y:S02]  /*12d0*/  VIADD R7, R11, 0x98 ;  /* 0x000000980b077836 */ /* 0x000fe40000000000 */
[----:B------:R-:W5:Y:S04]  /*12e0*/  LDG.E R12, desc[UR6][R4.64+-0x4] ;  /* 0xfffffc06040c7981 */ /* 0x000f68000c1e1900 */
[----:B------:R-:W5:Y:S01]  /*12f0*/  LDG.E R17, desc[UR6][R4.64] ;  /* 0x0000000604117981 */ /* 0x000f62000c1e1900 */
[----:B------:R-:W-:-:S03]  /*1300*/  IMAD.WIDE R6, R7, 0x4, R2 ;  /* 0x0000000407067825 */ /* 0x000fc600078e0202 */
        /* <DEDUP_REMOVED lines=8> */
[----:B----4-:R-:W-:-:S04]  /*1390*/  IADD3 R8, PT, PT, R14, R21, R8 ;  /* 0x000000150e087210 */ /* 0x010fc80007ffe008 */
[----:B---3--:R-:W-:-:S04]  /*13a0*/  IADD3 R8, PT, PT, R16, R25, R8 ;  /* 0x0000001910087210 */ /* 0x008fc80007ffe008 */
[----:B--2---:R-:W-:Y:S01]  /*13b0*/  IADD3 R20, PT, PT, R27, R20, R8 ;  /* 0x000000141b147210 */ /* 0x004fe20007ffe008 */
[----:B------:R-:W-:Y:S01]  /*13c0*/  IMAD.WIDE R8, R9, 0x4, R2 ;  /* 0x0000000409087825 */ /* 0x000fe200078e0202 */
[----:B------:R-:W2:Y:S04]  /*13d0*/  LDG.E R27, desc[UR6][R4.64+-0x8] ;  /* 0xfffff806041b7981 */ /* 0x000ea8000c1e1900 */
[----:B------:R-:W3:Y:S01]  /*13e0*/  LDG.E R14, desc[UR6][R8.64+-0x8] ;  /* 0xfffff806080e7981 */ /* 0x000ee2000c1e1900 */
[----:B-----5:R-:W-:-:S03]  /*13f0*/  IADD3 R20, PT, PT, R22, R23, R20 ;  /* 0x0000001716147210 */ /* 0x020fc60007ffe014 */
[----:B------:R0:W3:Y:S04]  /*1400*/  LDG.E R23, desc[UR6][R6.64+0x4] ;  /* 0x0000040606177981 */ /* 0x0000e8000c1e1900 */
[----:B------:R-:W4:Y:S04]  /*1410*/  LDG.E R16, desc[UR6][R8.64+-0x4] ;  /* 0xfffffc0608107981 */ /* 0x000f28000c1e1900 */
[----:B------:R-:W4:Y:S01]  /*1420*/  LDG.E R25, desc[UR6][R8.64] ;  /* 0x0000000608197981 */ /* 0x000f22000c1e1900 */
[----:B------:R-:W-:-:S03]  /*1430*/  IADD3 R29, PT, PT, R24, R29, R20 ;  /* 0x0000001d181d7210 */ /* 0x000fc60007ffe014 */
[----:B------:R-:W2:Y:S01]  /*1440*/  LDG.E R22, desc[UR6][R8.64+0x4] ;  /* 0x0000040608167981 */ /* 0x000ea2000c1e1900 */
[----:B------:R-:W-:Y:S02]  /*1450*/  IADD3 R21, PT, PT, R11, 0xa4, RZ ;  /* 0x000000a40b157810 */ /* 0x000fe40007ffe0ff */
[----:B0-----:R-:W-:Y:S01]  /*1460*/  IADD3 R6, PT, PT, R28, R26, R29 ;  /* 0x0000001a1c067210 */ /* 0x001fe20007ffe01d */
[----:B------:R-:W5:Y:S02]  /*1470*/  LDG.E R24, desc[UR6][R4.64] ;  /* 0x0000000604187981 */ /* 0x000f64000c1e1900 */
[----:B------:R-:W-:Y:S02]  /*1480*/  IMAD.WIDE R20, R21, 0x4, R2 ;  /* 0x0000000415147825 */ /* 0x000fe400078e0202 */
[----:B------:R-:W5:Y:S04]  /*1490*/  LDG.E R29, desc[UR6][R4.64+-0x4] ;  /* 0xfffffc06041d7981 */ /* 0x000f68000c1e1900 */
[----:B------:R0:W5:Y:S04]  /*14a0*/  LDG.E R28, desc[UR6][R4.64+0x4] ;  /* 0x00000406041c7981 */ /* 0x000168000c1e1900 */
[----:B------:R-:W5:Y:S01]  /*14b0*/  LDG.E R26, desc[UR6][R20.64+-0x8] ;  /* 0xfffff806141a7981 */ /* 0x000f62000c1e1900 */
[----:B------:R-:W-:Y:S01]  /*14c0*/  IADD3 R6, PT, PT, R10, R15, R6 ;  /* 0x0000000f0a067210 */ /* 0x000fe20007ffe006 */
[----:B------:R-:W-:-:S02]  /*14d0*/  VIADD R7, R11, 0xa8 ;  /* 0x000000a80b077836 */ /* 0x000fc40000000000 */
[----:B------:R-:W5:Y:S04]  /*14e0*/  LDG.E R15, desc[UR6][R20.64+-0x4] ;  /* 0xfffffc06140f7981 */ /* 0x000f68000c1e1900 */
[----:B------:R-:W5:Y:S01]  /*14f0*/  LDG.E R10, desc[UR6][R20.64] ;  /* 0x00000006140a7981 */ /* 0x000f62000c1e1900 */
[----:B------:R-:W-:Y:S01]  /*1500*/  IADD3 R12, PT, PT, R17, R12, R6 ;  /* 0x0000000c110c7210 */ /* 0x000fe20007ffe006 */
[----:B------:R-:W-:Y:S02]  /*1510*/  IMAD.WIDE R6, R7, 0x4, R2 ;  /* 0x0000000407067825 */ /* 0x000fe400078e0202 */
[----:B------:R-:W5:Y:S01]  /*1520*/  LDG.E R8, desc[UR6][R20.64+0x4] ;  /* 0x0000040614087981 */ /* 0x000f62000c1e1900 */
[----:B------:R-:W-:-:S03]  /*1530*/  IADD3 R12, PT, PT, R19, R18, R12 ;  /* 0x00000012130c7210 */ /* 0x000fc60007ffe00c */
[----:B------:R-:W5:Y:S01]  /*1540*/  LDG.E R9, desc[UR6][R6.64+-0x8] ;  /* 0xfffff80606097981 */ /* 0x000f62000c1e1900 */
[----:B0-----:R-:W-:-:S03]  /*1550*/  VIADD R5, R11, 0xac ;  /* 0x000000ac0b057836 */ /* 0x001fc60000000000 */
        /* <DEDUP_REMOVED lines=11> */
[----:B---3--:R-:W-:Y:S02]  /*1610*/  IADD3 R12, PT, PT, R14, R23, R12 ;  /* 0x000000170e0c7210 */ /* 0x008fe40007ffe00c */
[----:B------:R0:W3:Y:S02]  /*1620*/  LDG.E R23, desc[UR6][R4.64+0x4] ;  /* 0x0000040604177981 */ /* 0x0000e4000c1e1900 */
[----:B----4-:R-:W-:-:S04]  /*1630*/  IADD3 R12, PT, PT, R25, R16, R12 ;  /* 0x00000010190c7210 */ /* 0x010fc80007ffe00c */
[----:B--2---:R-:W-:Y:S01]  /*1640*/  IADD3 R22, PT, PT, R27, R22, R12 ;  /* 0x000000161b167210 */ /* 0x004fe20007ffe00c */
[----:B------:R-:W-:Y:S01]  /*1650*/  IMAD.WIDE R12, R13, 0x4, R2 ;  /* 0x000000040d0c7825 */ /* 0x000fe200078e0202 */
[----:B------:R-:W2:Y:S04]  /*1660*/  LDG.E R27, desc[UR6][R6.64+-0x8] ;  /* 0xfffff806061b7981 */ /* 0x000ea8000c1e1900 */
[----:B------:R-:W3:Y:S01]  /*1670*/  LDG.E R16, desc[UR6][R12.64+-0x8] ;  /* 0xfffff8060c107981 */ /* 0x000ee2000c1e1900 */
[----:B-----5:R-:W-:-:S03]  /*1680*/  IADD3 R29, PT, PT, R24, R29, R22 ;  /* 0x0000001d181d7210 */ /* 0x020fc60007ffe016 */
[----:B------:R-:W4:Y:S04]  /*1690*/  LDG.E R22, desc[UR6][R12.64+-0x4] ;  /* 0xfffffc060c167981 */ /* 0x000f28000c1e1900 */
[----:B------:R-:W4:Y:S01]  /*16a0*/  LDG.E R25, desc[UR6][R12.64] ;  /* 0x000000060c197981 */ /* 0x000f22000c1e1900 */
[----:B------:R-:W-:Y:S01]  /*16b0*/  IADD3 R26, PT, PT, R26, R28, R29 ;  /* 0x0000001c1a1a7210 */ /* 0x000fe20007ffe01d */
[----:B------:R-:W-:Y:S02]  /*16c0*/  VIADD R29, R11, 0xb8 ;  /* 0x000000b80b1d7836 */ /* 0x000fe40000000000 */
[----:B------:R-:W2:Y:S01]  /*16d0*/  LDG.E R24, desc[UR6][R12.64+0x4] ;  /* 0x000004060c187981 */ /* 0x000ea2000c1e1900 */
[----:B0-----:R-:W-:Y:S01]  /*16e0*/  IADD3 R4, PT, PT, R10, R15, R26 ;  /* 0x0000000f0a047210 */ /* 0x001fe20007ffe01a */
[----:B------:R-:W-:-:S02]  /*16f0*/  IMAD.WIDE R14, R29, 0x4, R2 ;  /* 0x000000041d0e7825 */ /* 0x000fc400078e0202 */
[----:B------:R-:W5:Y:S04]  /*1700*/  LDG.E R10, desc[UR6][R6.64] ;  /* 0x00000006060a7981 */ /* 0x000f68000c1e1900 */
[----:B------:R-:W5:Y:S04]  /*1710*/  LDG.E R29, desc[UR6][R6.64+-0x4] ;  /* 0xfffffc06061d7981 */ /* 0x000f68000c1e1900 */
[----:B------:R-:W5:Y:S01]  /*1720*/  LDG.E R26, desc[UR6][R6.64+0x4] ;  /* 0x00000406061a7981 */ /* 0x000f62000c1e1900 */
[----:B------:R-:W-:-:S03]  /*1730*/  IADD3 R4, PT, PT, R9, R8, R4 ;  /* 0x0000000809047210 */ /* 0x000fc60007ffe004 */
[----:B------:R-:W5:Y:S01]  /*1740*/  LDG.E R28, desc[UR6][R14.64+-0x8] ;  /* 0xfffff8060e1c7981 */ /* 0x000f62000c1e1900 */
[----:B------:R-:W-:Y:S01]  /*1750*/  VIADD R5, R11, 0xbc ;  /* 0x000000bc0b057836 */ /* 0x000fe20000000000 */
[----:B------:R-:W-:Y:S02]  /*1760*/  IADD3 R17, PT, PT, R17, R18, R4 ;  /* 0x0000001211117210 */ /* 0x000fe40007ffe004 */
[----:B------:R-:W5:Y:S01]  /*1770*/  LDG.E R8, desc[UR6][R14.64+-0x4] ;  /* 0xfffffc060e087981 */ /* 0x000f62000c1e1900 */
[----:B------:R-:W-:-:S03]  /*1780*/  IMAD.WIDE R4, R5, 0x4, R2 ;  /* 0x0000000405047825 */ /* 0x000fc600078e0202 */
[----:B------:R-:W5:Y:S04]  /*1790*/  LDG.E R9, desc[UR6][R14.64] ;  /* 0x000000060e097981 */ /* 0x000f68000c1e1900 */
[----:B------:R0:W5:Y:S04]  /*17a0*/  LDG.E R13, desc[UR6][R14.64+0x4] ;  /* 0x000004060e0d7981 */ /* 0x000168000c1e1900 */
[----:B------:R-:W5:Y:S04]  /*17b0*/  LDG.E R12, desc[UR6][R4.64+-0x8] ;  /* 0xfffff806040c7981 */ /* 0x000f68000c1e1900 */
[----:B------:R-:W5:Y:S01]  /*17c0*/  LDG.E R18, desc[UR6][R4.64+-0x4] ;  /* 0xfffffc0604127981 */ /* 0x000f62000c1e1900 */
[----:B0-----:R-:W-:-:S03]  /*17d0*/  IADD3 R14, PT, PT, R19, R20, R17 ;  /* 0x00000014130e7210 */ /* 0x001fc60007ffe011 */
[----:B------:R-:W5:Y:S01]  /*17e0*/  LDG.E R17, desc[UR6][R4.64] ;  /* 0x0000000604117981 */ /* 0x000f62000c1e1900 */
[----:B------:R-:W-:-:S03]  /*17f0*/  VIADD R7, R11, 0xc0 ;  /* 0x000000c00b077836 */ /* 0x000fc60000000000 */
[----:B------:R0:W5:Y:S01]  /*1800*/  LDG.E R19, desc[UR6][R4.64+0x4] ;  /* 0x0000040604137981 */ /* 0x000162000c1e1900 */
[----:B------:R-:W-:-:S05]  /*1810*/  IMAD.WIDE R6, R7, 0x4, R2 ;  /* 0x0000000407067825 */ /* 0x000fca00078e0202 */
[----:B------:R-:W5:Y:S01]  /*1820*/  LDG.E R20, desc[UR6][R6.64+-0x8] ;  /* 0xfffff80606147981 */ /* 0x000f62000c1e1900 */
[----:B------:R-:W-:-:S03]  /*1830*/  IADD3 R14, PT, PT, R0, R21, R14 ;  /* 0x00000015000e7210 */ /* 0x000fc60007ffe00e */
[----:B------:R-:W5:Y:S04]  /*1840*/  LDG.E R21, desc[UR6][R6.64+-0x4] ;  /* 0xfffffc0606157981 */ /* 0x000f68000c1e1900 */
[----:B------:R-:W5:Y:S01]  /*1850*/  LDG.E R0, desc[UR6][R6.64] ;  /* 0x0000000606007981 */ /* 0x000f62000c1e1900 */
[C---:B------:R-:W-:Y:S02]  /*1860*/  VIADD R15, R11.reuse, 0xc4 ;  /* 0x000000c40b0f7836 */ /* 0x040fe40000000000 */
[----:B0-----:R-:W-:-:S04]  /*1870*/  VIADD R5, R11, 0xc8 ;  /* 0x000000c80b057836 */ /* 0x001fc80000000000 */
[----:B------:R-:W-:Y:S01]  /*1880*/  IMAD.WIDE R4, R5, 0x4, R2 ;  /* 0x0000000405047825 */ /* 0x000fe200078e0202 */
[----:B---3--:R-:W-:-:S04]  /*1890*/  IADD3 R14, PT, PT, R16, R23, R14 ;  /* 0x00000017100e7210 */ /* 0x008fc80007ffe00e */
[----:B----4-:R-:W-:Y:S02]  /*18a0*/  IADD3 R14, PT, PT, R25, R22, R14 ;  /* 0x00000016190e7210 */ /* 0x010fe40007ffe00e */
[----:B------:R-:W3:Y:S02]  /*18b0*/  LDG.E R22, desc[UR6][R4.64+-0x8] ;  /* 0xfffff80604167981 */ /* 0x000ee4000c1e1900 */
[----:B--2---:R-:W-:Y:S01]  /*18c0*/  IADD3 R24, PT, PT, R27, R24, R14 ;  /* 0x000000181b187210 */ /* 0x004fe20007ffe00e */
[----:B------:R-:W-:-:S05]  /*18d0*/  IMAD.WIDE R14, R15, 0x4, R2 ;  /* 0x000000040f0e7825 */ /* 0x000fca00078e0202 */
[----:B------:R-:W2:Y:S04]  /*18e0*/  LDG.E R23, desc[UR6][R14.64+-0x8] ;  /* 0xfffff8060e177981 */ /* 0x000ea8000c1e1900 */
[----:B------:R-:W4:Y:S01]  /*18f0*/  LDG.E R16, desc[UR6][R14.64+-0x4] ;  /* 0xfffffc060e107981 */ /* 0x000f22000c1e1900 */
[----:B-----5:R-:W-:-:S03]  /*1900*/  IADD3 R29, PT, PT, R10, R29, R24 ;  /* 0x0000001d0a1d7210 */ /* 0x020fc60007ffe018 */
[----:B------:R0:W2:Y:S04]  /*1910*/  LDG.E R10, desc[UR6][R6.64+0x4] ;  /* 0x00000406060a7981 */ /* 0x0000a8000c1e1900 */
[----:B------:R-:W4:Y:S01]  /*1920*/  LDG.E R25, desc[UR6][R14.64] ;  /* 0x000000060e197981 */ /* 0x000f22000c1e1900 */
[----:B------:R-:W-:Y:S01]  /*1930*/  IADD3 R26, PT, PT, R28, R26, R29 ;  /* 0x0000001a1c1a7210 */ /* 0x000fe20007ffe01d */
[----:B------:R-:W-:Y:S02]  /*1940*/  VIADD R29, R11, 0xcc ;  /* 0x000000cc0b1d7836 */ /* 0x000fe40000000000 */
[----:B------:R-:W3:Y:S04]  /*1950*/  LDG.E R27, desc[UR6][R14.64+0x4] ;  /* 0x000004060e1b7981 */ /* 0x000ee8000c1e1900 */
[----:B------:R-:W5:Y:S01]  /*1960*/  LDG.E R24, desc[UR6][R4.64+-0x4] ;  /* 0xfffffc0604187981 */ /* 0x000f62000c1e1900 */
[----:B0-----:R-:W-:Y:S01]  /*1970*/  IADD3 R6, PT, PT, R9, R8, R26 ;  /* 0x0000000809067210 */ /* 0x001fe20007ffe01a */
[----:B------:R-:W-:-:S02]  /*1980*/  IMAD.WIDE R8, R29, 0x4, R2 ;  /* 0x000000041d087825 */ /* 0x000fc400078e0202 */
[----:B------:R-:W5:Y:S04]  /*1990*/  LDG.E R28, desc[UR6][R4.64+0x4] ;  /* 0x00000406041c7981 */ /* 0x000f68000c1e1900 */
[----:B------:R0:W5:Y:S01]  /*19a0*/  LDG.E R29, desc[UR6][R4.64] ;  /* 0x00000006041d7981 */ /* 0x000162000c1e1900 */
[----:B------:R-:W-:Y:S01]  /*19b0*/  VIADD R7, R11, 0xd0 ;  /* 0x000000d00b077836 */ /* 0x000fe20000000000 */
[----:B------:R-:W-:Y:S02]  /*19c0*/  IADD3 R6, PT, PT, R12, R13, R6 ;  /* 0x0000000d0c067210 */ /* 0x000fe40007ffe006 */
[----:B------:R-:W5:Y:S04]  /*19d0*/  LDG.E R26, desc[UR6][R8.64+-0x8] ;  /* 0xfffff806081a7981 */ /* 0x000f68000c1e1900 */
[----:B------:R-:W5:Y:S01]  /*19e0*/  LDG.E R12, desc[UR6][R8.64+-0x4] ;  /* 0xfffffc06080c7981 */ /* 0x000f62000c1e1900 */
[----:B------:R-:W-:Y:S01]  /*19f0*/  IADD3 R17, PT, PT, R17, R18, R6 ;  /* 0x0000001211117210 */ /* 0x000fe20007ffe006 */
[----:B------:R-:W-:-:S02]  /*1a00*/  IMAD.WIDE R6, R7, 0x4, R2 ;  /* 0x0000000407067825 */ /* 0x000fc400078e0202 */
[----:B------:R-:W5:Y:S04]  /*1a10*/  LDG.E R13, desc[UR6][R8.64] ;  /* 0x00000006080d7981 */ /* 0x000f68000c1e1900 */
[----:B------:R1:W5:Y:S04]  /*1a20*/  LDG.E R15, desc[UR6][R8.64+0x4] ;  /* 0x00000406080f7981 */ /* 0x000368000c1e1900 */
[----:B------:R-:W5:Y:S01]  /*1a30*/  LDG.E R14, desc[UR6][R6.64+-0x8] ;  /* 0xfffff806060e7981 */ /* 0x000f62000c1e1900 */
[----:B0-----:R-:W-:-:S03]  /*1a40*/  VIADD R5, R11, 0xd4 ;  /* 0x000000d40b057836 */ /* 0x001fc60000000000 */
[----:B------:R-:W5:Y:S01]  /*1a50*/  LDG.E R18, desc[UR6][R6.64] ;  /* 0x0000000606127981 */ /* 0x000f62000c1e1900 */
[----:B-1----:R-:W-:-:S03]  /*1a60*/  IADD3 R8, PT, PT, R20, R19, R17 ;  /* 0x0000001314087210 */ /* 0x002fc60007ffe011 */
[----:B------:R-:W5:Y:S01]  /*1a70*/  LDG.E R17, desc[UR6][R6.64+-0x4] ;  /* 0xfffffc0606117981 */ /* 0x000f62000c1e1900 */
[----:B------:R-:W-:-:S03]  /*1a80*/  IMAD.WIDE R4, R5, 0x4, R2 ;  /* 0x0000000405047825 */ /* 0x000fc600078e0202 */
[----:B------:R0:W5:Y:S04]  /*1a90*/  LDG.E R19, desc[UR6][R6.64+0x4] ;  /* 0x0000040606137981 */ /* 0x000168000c1e1900 */
[----:B------:R-:W5:Y:S01]  /*1aa0*/  LDG.E R20, desc[UR6][R4.64+-0x8] ;  /* 0xfffff80604147981 */ /* 0x000f62000c1e1900 */
[----:B------:R-:W-:-:S03]  /*1ab0*/  IADD3 R8, PT, PT, R0, R21, R8 ;  /* 0x0000001500087210 */ /* 0x000fc60007ffe008 */
[----:B------:R-:W5:Y:S04]  /*1ac0*/  LDG.E R0, desc[UR6][R4.64+-0x4] ;  /* 0xfffffc0604007981 */ /* 0x000f68000c1e1900 */
[----:B------:R-:W5:Y:S01]  /*1ad0*/  LDG.E R21, desc[UR6][R4.64] ;  /* 0x0000000604157981 */ /* 0x000f62000c1e1900 */
[C---:B------:R-:W-:Y:S01]  /*1ae0*/  IADD3 R9, PT, PT, R11.reuse, 0xd8, RZ ;  /* 0x000000d80b097810 */ /* 0x040fe20007ffe0ff */
[----:B0-----:R-:W-:-:S04]  /*1af0*/  VIADD R7, R11, 0xdc ;  /* 0x000000dc0b077836 */ /* 0x001fc80000000000 */
[----:B------:R-:W-:Y:S01]  /*1b00*/  IMAD.WIDE R6, R7, 0x4, R2 ;  /* 0x0000000407067825 */ /* 0x000fe200078e0202 */
[----:B--2---:R-:W-:Y:S02]  /*1b10*/  IADD3 R8, PT, PT, R23, R10, R8 ;  /* 0x0000000a17087210 */ /* 0x004fe40007ffe008 */
[----:B------:R0:W2:Y:S02]  /*1b20*/  LDG.E R10, desc[UR6][R4.64+0x4] ;  /* 0x00000406040a7981 */ /* 0x0000a4000c1e1900 */
[----:B----4-:R-:W-:-:S04]  /*1b30*/  IADD3 R8, PT, PT, R25, R16, R8 ;  /* 0x0000001019087210 */ /* 0x010fc80007ffe008 */
[----:B---3--:R-:W-:Y:S02]  /*1b40*/  IADD3 R8, PT, PT, R22, R27, R8 ;  /* 0x0000001b16087210 */ /* 0x008fe40007ffe008 */
[----:B------:R-:W3:Y:S02]  /*1b50*/  LDG.E R22, desc[UR6][R6.64+-0x8] ;  /* 0xfffff80606167981 */ /* 0x000ee4000c1e1900 */
[----:B-----5:R-:W-:Y:S01]  /*1b60*/  IADD3 R29, PT, PT, R29, R24, R8 ;  /* 0x000000181d1d7210 */ /* 0x020fe20007ffe008 */
[----:B------:R-:W-:Y:S01]  /*1b70*/  IMAD.WIDE R8, R9, 0x4, R2 ;  /* 0x0000000409087825 */ /* 0x000fe200078e0202 */
[----:B------:R-:W4:Y:S02]  /*1b80*/  LDG.E R24, desc[UR6][R6.64+0x4] ;  /* 0x0000040606187981 */ /* 0x000f24000c1e1900 */
[----:B------:R-:W-:Y:S02]  /*1b90*/  IADD3 R26, PT, PT, R26, R28, R29 ;  /* 0x0000001c1a1a7210 */ /* 0x000fe40007ffe01d */
[----:B------:R-:W2:Y:S04]  /*1ba0*/  LDG.E R23, desc[UR6][R8.64+-0x8] ;  /* 0xfffff80608177981 */ /* 0x000ea8000c1e1900 */
[----:B------:R-:W5:Y:S01]  /*1bb0*/  LDG.E R16, desc[UR6][R8.64+-0x4] ;  /* 0xfffffc0608107981 */ /* 0x000f62000c1e1900 */
[----:B------:R-:W-:-:S03]  /*1bc0*/  IADD3 R12, PT, PT, R13, R12, R26 ;  /* 0x0000000c0d0c7210 */ /* 0x000fc60007ffe01a */
[----:B------:R-:W5:Y:S01]  /*1bd0*/  LDG.E R25, desc[UR6][R8.64] ;  /* 0x0000000608197981 */ /* 0x000f62000c1e1900 */
[----:B------:R-:W-:-:S03]  /*1be0*/  VIADD R13, R11, 0xe0 ;  /* 0x000000e00b0d7836 */ /* 0x000fc60000000000 */
[----:B------:R-:W3:Y:S01]  /*1bf0*/  LDG.E R27, desc[UR6][R8.64+0x4] ;  /* 0x00000406081b7981 */ /* 0x000ee2000c1e1900 */
[----:B------:R-:W-:Y:S01]  /*1c00*/  IADD3 R26, PT, PT, R14, R15, R12 ;  /* 0x0000000f0e1a7210 */ /* 0x000fe20007ffe00c */
[----:B------:R-:W-:Y:S02]  /*1c10*/  IMAD.WIDE R12, R13, 0x4, R2 ;  /* 0x000000040d0c7825 */ /* 0x000fe400078e0202 */
[----:B------:R-:W4:Y:S04]  /*1c20*/  LDG.E R15, desc[UR6][R6.64+-0x4] ;  /* 0xfffffc06060f7981 */ /* 0x000f28000c1e1900 */
[----:B------:R-:W4:Y:S01]  /*1c30*/  LDG.E R14, desc[UR6][R6.64] ;  /* 0x00000006060e7981 */ /* 0x000f22000c1e1900 */
[----:B0-----:R-:W-:-:S03]  /*1c40*/  VIADD R5, R11, 0xe4 ;  /* 0x000000e40b057836 */ /* 0x001fc60000000000 */
[----:B------:R-:W4:Y:S01]  /*1c50*/  LDG.E R29, desc[UR6][R12.64+-0x8] ;  /* 0xfffff8060c1d7981 */ /* 0x000f22000c1e1900 */
[----:B------:R-:W-:-:S03]  /*1c60*/  IMAD.WIDE R4, R5, 0x4, R2 ;  /* 0x0000000405047825 */ /* 0x000fc600078e0202 */
[----:B------:R-:W4:Y:S01]  /*1c70*/  LDG.E R9, desc[UR6][R12.64+-0x4] ;  /* 0xfffffc060c097981 */ /* 0x000f22000c1e1900 */
[----:B------:R-:W-:-:S03]  /*1c80*/  IADD3 R26, PT, PT, R18, R17, R26 ;  /* 0x00000011121a7210 */ /* 0x000fc60007ffe01a */
[----:B------:R-:W4:Y:S04]  /*1c90*/  LDG.E R8, desc[UR6][R12.64] ;  /* 0x000000060c087981 */ /* 0x000f28000c1e1900 */
[----:B------:R0:W4:Y:S04]  /*1ca0*/  LDG.E R18, desc[UR6][R12.64+0x4] ;  /* 0x000004060c127981 */ /* 0x000128000c1e1900 */
[----:B------:R-:W4:Y:S01]  /*1cb0*/  LDG.E R17, desc[UR6][R4.64+-0x8] ;  /* 0xfffff80604117981 */ /* 0x000f22000c1e1900 */
[----:B0-----:R-:W-:Y:S01]  /*1cc0*/  IADD3 R12, PT, PT, R20, R19, R26 ;  /* 0x00000013140c7210 */ /* 0x001fe20007ffe01a */
[----:B------:R-:W-:-:S02]  /*1cd0*/  VIADD R26, R11, 0xe8 ;  /* 0x000000e80b1a7836 */ /* 0x000fc40000000000 */
[----:B------:R-:W4:Y:S04]  /*1ce0*/  LDG.E R20, desc[UR6][R4.64+-0x4] ;  /* 0xfffffc0604147981 */ /* 0x000f28000c1e1900 */
[----:B------:R-:W4:Y:S01]  /*1cf0*/  LDG.E R19, desc[UR6][R4.64] ;  /* 0x0000000604137981 */ /* 0x000f22000c1e1900 */
[----:B------:R-:W-:-:S03]  /*1d00*/  IMAD.WIDE R6, R26, 0x4, R2 ;  /* 0x000000041a067825 */ /* 0x000fc600078e0202 */
[----:B------:R0:W4:Y:S04]  /*1d10*/  LDG.E R26, desc[UR6][R4.64+0x4] ;  /* 0x00000406041a7981 */ /* 0x000128000c1e1900 */
[----:B------:R-:W4:Y:S01]  /*1d20*/  LDG.E R28, desc[UR6][R6.64+-0x8] ;  /* 0xfffff806061c7981 */ /* 0x000f22000c1e1900 */
[----:B------:R-:W-:-:S03]  /*1d30*/  IADD3 R21, PT, PT, R21, R0, R12 ;  /* 0x0000000015157210 */ /* 0x000fc60007ffe00c */
[----:B------:R-:W4:Y:S04]  /*1d40*/  LDG.E R0, desc[UR6][R6.64+-0x4] ;  /* 0xfffffc0606007981 */ /* 0x000f28000c1e1900 */
[----:B------:R-:W4:Y:S01]  /*1d50*/  LDG.E R13, desc[UR6][R6.64] ;  /* 0x00000006060d7981 */ /* 0x000f22000c1e1900 */
[----:B--2---:R-:W-:-:S03]  /*1d60*/  IADD3 R10, PT, PT, R23, R10, R21 ;  /* 0x0000000a170a7210 */ /* 0x004fc60007ffe015 */
[----:B------:R1:W2:Y:S01]  /*1d70*/  LDG.E R21, desc[UR6][R6.64+0x4] ;  /* 0x0000040606157981 */ /* 0x0002a2000c1e1900 */
[----:B-----5:R-:W-:-:S04]  /*1d80*/  IADD3 R10, PT, PT, R25, R16, R10 ;  /* 0x00000010190a7210 */ /* 0x020fc80007ffe00a */
[----:B---3--:R-:W-:-:S04]  /*1d90*/  IADD3 R10, PT, PT, R22, R27, R10 ;  /* 0x0000001b160a7210 */ /* 0x008fc80007ffe00a */
[----:B----4-:R-:W-:Y:S01]  /*1da0*/  IADD3 R10, PT, PT, R14, R15, R10 ;  /* 0x0000000f0e0a7210 */ /* 0x010fe20007ffe00a */
[----:B------:R-:W-:-:S03]  /*1db0*/  VIADD R15, R11, 0xec ;  /* 0x000000ec0b0f7836 */ /* 0x000fc60000000000 */
[----:B------:R-:W-:Y:S01]  /*1dc0*/  IADD3 R10, PT, PT, R29, R24, R10 ;  /* 0x000000181d0a7210 */ /* 0x000fe20007ffe00a */
[----:B0-----:R-:W-:-:S05]  /*1dd0*/  IMAD.WIDE R4, R15, 0x4, R2 ;  /* 0x000000040f047825 */ /* 0x001fca00078e0202 */
[----:B------:R-:W3:Y:S01]  /*1de0*/  LDG.E R12, desc[UR6][R4.64] ;  /* 0x00000006040c7981 */ /* 0x000ee2000c1e1900 */
[----:B------:R-:W-:Y:S01]  /*1df0*/  IADD3 R8, PT, PT, R8, R9, R10 ;  /* 0x0000000908087210 */ /* 0x000fe20007ffe00a */
[C---:B------:R-:W-:Y:S02]  /*1e00*/  VIADD R9, R11.reuse, 0xf0 ;  /* 0x000000f00b097836 */ /* 0x040fe40000000000 */
[----:B------:R-:W2:Y:S01]  /*1e10*/  LDG.E R10, desc[UR6][R4.64+-0x8] ;  /* 0xfffff806040a7981 */ /* 0x000ea2000c1e1900 */
[----:B------:R-:W-:-:S03]  /*1e20*/  VIADD R15, R11, 0xf4 ;  /* 0x000000f40b0f7836 */ /* 0x000fc60000000000 */
[----:B------:R-:W4:Y:S01]  /*1e30*/  LDG.E R23, desc[UR6][R4.64+0x4] ;  /* 0x0000040604177981 */ /* 0x000f22000c1e1900 */
[----:B------:R-:W-:Y:S01]  /*1e40*/  IADD3 R18, PT, PT, R17, R18, R8 ;  /* 0x0000001211127210 */ /* 0x000fe20007ffe008 */
[--C-:B------:R-:W-:Y:S02]  /*1e50*/  IMAD.WIDE R8, R9, 0x4, R2.reuse ;  /* 0x0000000409087825 */ /* 0x100fe400078e0202 */
[----:B------:R0:W3:Y:S04]  /*1e60*/  LDG.E R17, desc[UR6][R4.64+-0x4] ;  /* 0xfffffc0604117981 */ /* 0x0000e8000c1e1900 */
[----:B------:R-:W4:Y:S01]  /*1e70*/  LDG.E R16, desc[UR6][R8.64+-0x8] ;  /* 0xfffff80608107981 */ /* 0x000f22000c1e1900 */
[----:B------:R-:W-:Y:S01]  /*1e80*/  IMAD.WIDE R14, R15, 0x4, R2 ;  /* 0x000000040f0e7825 */ /* 0x000fe200078e0202 */
[----:B------:R-:W-:-:S03]  /*1e90*/  IADD3 R27, PT, PT, R19, R20, R18 ;  /* 0x00000014131b7210 */ /* 0x000fc60007ffe012 */
[----:B-1----:R-:W-:Y:S01]  /*1ea0*/  VIADD R7, R11, 0xf8 ;  /* 0x000000f80b077836 */ /* 0x002fe20000000000 */
[----:B------:R-:W5:Y:S04]  /*1eb0*/  LDG.E R19, desc[UR6][R8.64+-0x4] ;  /* 0xfffffc0608137981 */ /* 0x000f68000c1e1900 */
[----:B------:R-:W5:Y:S01]  /*1ec0*/  LDG.E R18, desc[UR6][R8.64] ;  /* 0x0000000608127981 */ /* 0x000f62000c1e1900 */
[----:B------:R-:W-:-:S03]  /*1ed0*/  IMAD.WIDE R6, R7, 0x4, R2 ;  /* 0x0000000407067825 */ /* 0x000fc600078e0202 */
[----:B------:R-:W5:Y:S01]  /*1ee0*/  LDG.E R20, desc[UR6][R8.64+0x4] ;  /* 0x0000040608147981 */ /* 0x000f62000c1e1900 */
[----:B------:R-:W-:-:S03]  /*1ef0*/  IADD3 R28, PT, PT, R28, R26, R27 ;  /* 0x0000001a1c1c7210 */ /* 0x000fc60007ffe01b */
[----:B------:R-:W5:Y:S01]  /*1f00*/  LDG.E R25, desc[UR6][R14.64+-0x8] ;  /* 0xfffff8060e197981 */ /* 0x000f62000c1e1900 */
[----:B0-----:R-:W-:-:S03]  /*1f10*/  VIADD R5, R11, 0xfc ;  /* 0x000000fc0b057836 */ /* 0x001fc60000000000 */
[----:B------:R-:W5:Y:S04]  /*1f20*/  LDG.E R27, desc[UR6][R14.64+-0x4] ;  /* 0xfffffc060e1b7981 */ /* 0x000f68000c1e1900 */
[----:B------:R-:W5:Y:S01]  /*1f30*/  LDG.E R22, desc[UR6][R14.64] ;  /* 0x000000060e167981 */ /* 0x000f62000c1e1900 */
[----:B------:R-:W-:-:S03]  /*1f40*/  VIADD R26, R11, 0x100 ;  /* 0x000001000b1a7836 */ /* 0x000fc60000000000 */
[----:B------:R-:W5:Y:S01]  /*1f50*/  LDG.E R29, desc[UR6][R14.64+0x4] ;  /* 0x000004060e1d7981 */ /* 0x000f62000c1e1900 */
[----:B------:R-:W-:-:S03]  /*1f60*/  IADD3 R13, PT, PT, R13, R0, R28 ;  /* 0x000000000d0d7210 */ /* 0x000fc60007ffe01c */
[----:B------:R-:W5:Y:S01]  /*1f70*/  LDG.E R24, desc[UR6][R6.64+-0x8] ;  /* 0xfffff80606187981 */ /* 0x000f62000c1e1900 */
[----:B------:R-:W-:-:S03]  /*1f80*/  IMAD.WIDE R4, R5, 0x4, R2 ;  /* 0x0000000405047825 */ /* 0x000fc600078e0202 */
[----:B------:R-:W5:Y:S01]  /*1f90*/  LDG.E R9, desc[UR6][R6.64+-0x4] ;  /* 0xfffffc0606097981 */ /* 0x000f62000c1e1900 */
[----:B------:R-:W-:-:S03]  /*1fa0*/  IMAD.WIDE R2, R26, 0x4, R2 ;  /* 0x000000041a027825 */ /* 0x000fc600078e0202 */
[----:B------:R-:W5:Y:S04]  /*1fb0*/  LDG.E R0, desc[UR6][R6.64] ;  /* 0x0000000606007981 */ /* 0x000f68000c1e1900 */
[----:B------:R-:W5:Y:S04]  /*1fc0*/  LDG.E R26, desc[UR6][R6.64+0x4] ;  /* 0x00000406061a7981 */ /* 0x000f68000c1e1900 */
[----:B------:R-:W5:Y:S04]  /*1fd0*/  LDG.E R8, desc[UR6][R4.64+-0x8] ;  /* 0xfffff80604087981 */ /* 0x000f68000c1e1900 */
[----:B------:R-:W5:Y:S04]  /*1fe0*/  LDG.E R28, desc[UR6][R4.64+-0x4] ;  /* 0xfffffc06041c7981 */ /* 0x000f68000c1e1900 */
[----:B------:R-:W5:Y:S04]  /*1ff0*/  LDG.E R14, desc[UR6][R4.64] ;  /* 0x00000006040e7981 */ /* 0x000f68000c1e1900 */
[----:B------:R-:W5:Y:S04]  /*2000*/  LDG.E R2, desc[UR6][R2.64+-0x8] ;  /* 0xfffff80602027981 */ /* 0x000f68000c1e1900 */
[----:B------:R-:W5:Y:S01]  /*2010*/  LDG.E R15, desc[UR6][R4.64+0x4] ;  /* 0x00000406040f7981 */ /* 0x000f62000c1e1900 */
[----:B--2---:R-:W-:-:S04]  /*2020*/  IADD3 R10, PT, PT, R10, R21, R13 ;  /* 0x000000150a0a7210 */ /* 0x004fc80007ffe00d */
[----:B---3--:R-:W-:Y:S02]  /*2030*/  IADD3 R10, PT, PT, R12, R17, R10 ;  /* 0x000000110c0a7210 */ /* 0x008fe40007ffe00a */
[----:B------:R-:W0:Y:S02]  /*2040*/  LDC.64 R12, c[0x0][0x388] ;  /* 0x0000e200ff0c7b82 */ /* 0x000e240000000a00 */
[----:B----4-:R-:W-:-:S04]  /*2050*/  IADD3 R10, PT, PT, R16, R23, R10 ;  /* 0x00000017100a7210 */ /* 0x010fc80007ffe00a */
[----:B-----5:R-:W-:-:S04]  /*2060*/  IADD3 R10, PT, PT, R18, R19, R10 ;  /* 0x00000013120a7210 */ /* 0x020fc80007ffe00a */
[----:B------:R-:W-:-:S04]  /*2070*/  IADD3 R10, PT, PT, R25, R20, R10 ;  /* 0x00000014190a7210 */ /* 0x000fc80007ffe00a */
[----:B------:R-:W-:-:S04]  /*2080*/  IADD3 R10, PT, PT, R22, R27, R10 ;  /* 0x0000001b160a7210 */ /* 0x000fc80007ffe00a */
[----:B------:R-:W-:-:S04]  /*2090*/  IADD3 R10, PT, PT, R24, R29, R10 ;  /* 0x0000001d180a7210 */ /* 0x000fc80007ffe00a */
[----:B------:R-:W-:-:S04]  /*20a0*/  IADD3 R9, PT, PT, R0, R9, R10 ;  /* 0x0000000900097210 */ /* 0x000fc80007ffe00a */
[----:B------:R-:W-:Y:S01]  /*20b0*/  IADD3 R9, PT, PT, R8, R26, R9 ;  /* 0x0000001a08097210 */ /* 0x000fe20007ffe009 */
[----:B0-----:R-:W-:-:S03]  /*20c0*/  IMAD.WIDE R12, R11, 0x4, R12 ;  /* 0x000000040b0c7825 */ /* 0x001fc600078e020c */
[----:B------:R-:W-:-:S04]  /*20d0*/  IADD3 R14, PT, PT, R14, R28, R9 ;  /* 0x0000001c0e0e7210 */ /* 0x000fc80007ffe009 */
[----:B------:R-:W-:-:S05]  /*20e0*/  IADD3 R15, PT, PT, R2, R15, R14 ;  /* 0x0000000f020f7210 */ /* 0x000fca0007ffe00e */
[----:B------:R-:W-:Y:S01]  /*20f0*/  STG.E desc[UR6][R12.64], R15 ;  /* 0x0000000f0c007986 */ /* 0x000fe2000c101906 */
[----:B------:R-:W-:Y:S05]  /*2100*/  EXIT ;  /* 0x000000000000794d */ /* 0x000fea0003800000 */
.L_x_1:
        /* <DEDUP_REMOVED lines=15> */
.L_x_3:


//--------------------- .nv.shared._Z20stencil_1d_sharedMemPiS_ --------------------------
	.section	.nv.shared._Z20stencil_1d_sharedMemPiS_,"aw",@nobits
	.sectionflags	@""
	.align	4
.nv.shared._Z20stencil_1d_sharedMemPiS_:
	.zero		6144


//--------------------- .nv.shared.reserved.0     --------------------------
	.section	.nv.shared.reserved.0,"aw",@nobits
	.weak		__nv_reservedSMEM_offset_0_alias
	.size		__nv_reservedSMEM_offset_0_alias, 0, 64
	.other		__nv_reservedSMEM_offset_0_alias,@"STO_CUDA_RESERVED_SHARED STV_DEFAULT"
__nv_reservedSMEM_offset_0_alias:
	.zero		0
	.zero		64


//--------------------- .nv.constant0._Z20stencil_1d_sharedMemPiS_ --------------------------
	.section	.nv.constant0._Z20stencil_1d_sharedMemPiS_,"a",@progbits
	.sectionflags	@""
	.align	4
.nv.constant0._Z20stencil_1d_sharedMemPiS_:
	.zero		912


//--------------------- .nv.constant0._Z10stencil_1dPiS_ --------------------------
	.section	.nv.constant0._Z10stencil_1dPiS_,"a",@progbits
	.sectionflags	@""
	.align	4
.nv.constant0._Z10stencil_1dPiS_:
	.zero		912


//--------------------- SYMBOLS --------------------------

	.type		.nv.reservedSmem.offset0,@object
	.size		.nv.reservedSmem.offset0,0x4
	.type		.nv.reservedSmem.cap,@object
	.size		.nv.reservedSmem.cap,0x4
